// auto-generated by cutlass_sweep.gemm — config: {"arch": "sm_100", "cluster_m": 2, "cluster_n": 4, "dtype": "e5m2", "dtype_b": "e5m2", "layout": "nt", "stages": 0, "tile_k": 128, "tile_m": 256, "tile_n": 256}
#include "cutlass/cutlass.h"
#include "cutlass/gemm/collective/collective_builder.hpp"
#include "cutlass/gemm/device/gemm_universal_adapter.h"
#include "cutlass/gemm/kernel/gemm_universal.hpp"
#include "cutlass/epilogue/collective/collective_builder.hpp"

using ElemA = cutlass::float_e5m2_t;
using ElemB = cutlass::float_e5m2_t;
using ElemCD = cutlass::float_e5m2_t;
using Acc  = float;
using TileShape    = cute::Shape<cute::_256, cute::_256, cute::_128>;
using ClusterShape = cute::Shape<cute::_2, cute::_4, cute::_1>;

using CollectiveEpilogue = typename cutlass::epilogue::collective::CollectiveBuilder<
    cutlass::arch::Sm100, cutlass::arch::OpClassTensorOp,
    TileShape, ClusterShape,
    cutlass::epilogue::collective::EpilogueTileAuto,
    Acc, Acc,
    ElemCD, cutlass::layout::RowMajor, 128 / cutlass::sizeof_bits<ElemCD>::value,
    ElemCD, cutlass::layout::RowMajor, 128 / cutlass::sizeof_bits<ElemCD>::value,
    cutlass::epilogue::collective::EpilogueScheduleAuto
  >::CollectiveOp;

using CollectiveMainloop = typename cutlass::gemm::collective::CollectiveBuilder<
    cutlass::arch::Sm100, cutlass::arch::OpClassTensorOp,
    ElemA, cutlass::layout::RowMajor, 128 / cutlass::sizeof_bits<ElemA>::value,
    ElemB, cutlass::layout::ColumnMajor, 128 / cutlass::sizeof_bits<ElemB>::value,
    Acc,
    TileShape, ClusterShape,
    cutlass::gemm::collective::StageCountAutoCarveout<static_cast<int>(sizeof(typename CollectiveEpilogue::SharedStorage))>,
    cutlass::gemm::collective::KernelScheduleAuto
  >::CollectiveOp;

using GemmKernel = cutlass::gemm::kernel::GemmUniversal<
    cute::Shape<int,int,int,int>,
    CollectiveMainloop,
    CollectiveEpilogue
>;
using Gemm = cutlass::gemm::device::GemmUniversalAdapter<GemmKernel>;

// Force the device kernel symbol into the cubin without needing a host main.
auto* _anchor = &cutlass::device_kernel<GemmKernel>;


// ===== COMPILED SASS (sm_100a) =====

	.target	sm_100a

	.elftype	@"ET_EXEC"


//--------------------- .note.nv.tkinfo           --------------------------
	.section	.note.nv.tkinfo,"",@"SHT_NOTE"
	.sectionflags	@"SHF_NOTE_NV_TKINFO"
	.tkinfo
        /*0018*/ 	.word	0x00000002
        /*0030*/ 	.string	""
        /*0030*/ 	.string	"ptxas"
        /*0030*/ 	.string	"Cuda compilation tools, release 13.0, V13.0.88"
        /*0030*/ 	.string	"Build cuda_13.0.r13.0/compiler.36424714_0"
        /*0030*/ 	.string	"-arch sm_100a -m 64 "



//--------------------- .note.nv.cuinfo           --------------------------
	.section	.note.nv.cuinfo,"",@"SHT_NOTE"
	.sectionflags	@"SHF_NOTE_NV_CUINFO"
        /*0018*/ 	.short	0x0002
        /*001a*/ 	.short	0x0064
        /*001c*/ 	.short	0x0082
	.zero		2


//--------------------- .nv.info                  --------------------------
	.section	.nv.info,"",@"SHT_CUDA_INFO"
	.align	4


	//----- nvinfo : EIATTR_REGCOUNT
	.align		4
        /*0000*/ 	.byte	0x04, 0x2f
        /*0002*/ 	.short	(.L_20 - .L_19)
	.align		4
.L_19:
        /*0004*/ 	.word	index@(_ZN7cutlass13device_kernelINS_4gemm6kernel13GemmUniversalIN4cute5tupleIJiiiiEEENS1_10collective13CollectiveMmaINS1_35MainloopSm100TmaUmmaWarpSpecializedILi5ELi2ELi2ENS5_IJNS4_1CILi2EEENSA_ILi4EEENSA_ILi1EEEEEEEENS5_IJNSA_ILi256EEESG_NSA_ILi128EEEEEENS_12float_e5m2_tENS5_IJlSD_lEEESJ_SK_NS4_8TiledMMAINS4_8MMA_AtomIJNS4_10MMA_TraitsINS4_25SM100_MMA_F8F6F4_2x1SM_SSEJSJ_SJ_fSG_SG_NS4_17integral_constantINS4_4UMMA5MajorELSR_0EEESS_NSP_INSQ_7ScaleInELST_0EEESU_EEEEEENS4_6LayoutINS5_IJSD_SD_SD_EEENS5_IJNSA_ILi0EEESZ_SZ_EEEEENS5_IJNS4_10UnderscoreES12_S12_EEEEENS4_28SM100_TMA_2SM_LOAD_MULTICASTENS4_14ComposedLayoutINS4_7SwizzleILi3ELi4ELi3EEENS4_18smem_ptr_flag_bitsILi8EEENSX_INS5_IJNSA_ILi8EEESH_EEENS5_IJSH_SD_EEEEEEEvNS4_8identityENS4_18SM100_TMA_2SM_LOADES1F_vS1G_EENS_8epilogue10collective18CollectiveEpilogueINS1J_23Sm100TmaWarpSpecializedILi4ELi2ELi64ELb0ELb0EEEJNS5_IJSH_SG_SH_EEENS5_IJNSX_ISH_SD_EENSX_INSA_ILi64EEESD_EEEEESJ_SK_SJ_SK_NS1J_6fusion15FusionCallbacksIS1N_NS1T_17LinearCombinationISJ_fSJ_fLNS_15FloatRoundStyleE2EEES1O_S1S_JEEENS4_5SM1004TMEM4LOAD26SM100_TMEM_LOAD_32dp32b64xENS4_13SM90_TMA_LOADENS16_INS17_ILi2ELi4ELi3EEES1A_NSX_INS5_IJS1B_S1Q_EEENS5_IJS1Q_SD_EEEEEEENS4_39AutoVectorizingCopyWithAssumedAlignmentILi128EEENS4_14SM90_TMA_STOREES28_S2A_S2A_EEEvvEEEEvNT_6ParamsE)
        /*0008*/ 	.word	0x000000d2


	//----- nvinfo : EIATTR_FRAME_SIZE
	.align		4
.L_20:
        /*000c*/ 	.byte	0x04, 0x11
        /*000e*/ 	.short	(.L_22 - .L_21)
	.align		4
.L_21:
        /*0010*/ 	.word	index@($__internal_2_$__cuda_sm10x_tcgen05_guardrail_trap_unallocated_columns_being_dealloced)
        /*0014*/ 	.word	0x00000000


	//----- nvinfo : EIATTR_FRAME_SIZE
	.align		4
.L_22:
        /*0018*/ 	.byte	0x04, 0x11
        /*001a*/ 	.short	(.L_24 - .L_23)
	.align		4
.L_23:
        /*001c*/ 	.word	index@($__internal_1_$__cuda_sm10x_tcgen05_guardrail_trap_phase_invalid_during_alloc)
        /*0020*/ 	.word	0x00000000


	//----- nvinfo : EIATTR_FRAME_SIZE
	.align		4
.L_24:
        /*0024*/ 	.byte	0x04, 0x11
        /*0026*/ 	.short	(.L_26 - .L_25)
	.align		4
.L_25:
        /*0028*/ 	.word	index@($__internal_0_$__cuda_sm10x_tcgen05_guardrail_trap_col_being_dealloced_not_returned_by_alloc)
        /*002c*/ 	.word	0x00000000


	//----- nvinfo : EIATTR_FRAME_SIZE
	.align		4
.L_26:
        /*0030*/ 	.byte	0x04, 0x11
        /*0032*/ 	.short	(.L_28 - .L_27)
	.align		4
.L_27:
        /*0034*/ 	.word	index@(_ZN7cutlass13device_kernelINS_4gemm6kernel13GemmUniversalIN4cute5tupleIJiiiiEEENS1_10collective13CollectiveMmaINS1_35MainloopSm100TmaUmmaWarpSpecializedILi5ELi2ELi2ENS5_IJNS4_1CILi2EEENSA_ILi4EEENSA_ILi1EEEEEEEENS5_IJNSA_ILi256EEESG_NSA_ILi128EEEEEENS_12float_e5m2_tENS5_IJlSD_lEEESJ_SK_NS4_8TiledMMAINS4_8MMA_AtomIJNS4_10MMA_TraitsINS4_25SM100_MMA_F8F6F4_2x1SM_SSEJSJ_SJ_fSG_SG_NS4_17integral_constantINS4_4UMMA5MajorELSR_0EEESS_NSP_INSQ_7ScaleInELST_0EEESU_EEEEEENS4_6LayoutINS5_IJSD_SD_SD_EEENS5_IJNSA_ILi0EEESZ_SZ_EEEEENS5_IJNS4_10UnderscoreES12_S12_EEEEENS4_28SM100_TMA_2SM_LOAD_MULTICASTENS4_14ComposedLayoutINS4_7SwizzleILi3ELi4ELi3EEENS4_18smem_ptr_flag_bitsILi8EEENSX_INS5_IJNSA_ILi8EEESH_EEENS5_IJSH_SD_EEEEEEEvNS4_8identityENS4_18SM100_TMA_2SM_LOADES1F_vS1G_EENS_8epilogue10collective18CollectiveEpilogueINS1J_23Sm100TmaWarpSpecializedILi4ELi2ELi64ELb0ELb0EEEJNS5_IJSH_SG_SH_EEENS5_IJNSX_ISH_SD_EENSX_INSA_ILi64EEESD_EEEEESJ_SK_SJ_SK_NS1J_6fusion15FusionCallbacksIS1N_NS1T_17LinearCombinationISJ_fSJ_fLNS_15FloatRoundStyleE2EEES1O_S1S_JEEENS4_5SM1004TMEM4LOAD26SM100_TMEM_LOAD_32dp32b64xENS4_13SM90_TMA_LOADENS16_INS17_ILi2ELi4ELi3EEES1A_NSX_INS5_IJS1B_S1Q_EEENS5_IJS1Q_SD_EEEEEEENS4_39AutoVectorizingCopyWithAssumedAlignmentILi128EEENS4_14SM90_TMA_STOREES28_S2A_S2A_EEEvvEEEEvNT_6ParamsE)
        /*0038*/ 	.word	0x00000000


	//----- nvinfo : EIATTR_MIN_STACK_SIZE
	.align		4
.L_28:
        /*003c*/ 	.byte	0x04, 0x12
        /*003e*/ 	.short	(.L_30 - .L_29)
	.align		4
.L_29:
        /*0040*/ 	.word	index@(_ZN7cutlass13device_kernelINS_4gemm6kernel13GemmUniversalIN4cute5tupleIJiiiiEEENS1_10collective13CollectiveMmaINS1_35MainloopSm100TmaUmmaWarpSpecializedILi5ELi2ELi2ENS5_IJNS4_1CILi2EEENSA_ILi4EEENSA_ILi1EEEEEEEENS5_IJNSA_ILi256EEESG_NSA_ILi128EEEEEENS_12float_e5m2_tENS5_IJlSD_lEEESJ_SK_NS4_8TiledMMAINS4_8MMA_AtomIJNS4_10MMA_TraitsINS4_25SM100_MMA_F8F6F4_2x1SM_SSEJSJ_SJ_fSG_SG_NS4_17integral_constantINS4_4UMMA5MajorELSR_0EEESS_NSP_INSQ_7ScaleInELST_0EEESU_EEEEEENS4_6LayoutINS5_IJSD_SD_SD_EEENS5_IJNSA_ILi0EEESZ_SZ_EEEEENS5_IJNS4_10UnderscoreES12_S12_EEEEENS4_28SM100_TMA_2SM_LOAD_MULTICASTENS4_14ComposedLayoutINS4_7SwizzleILi3ELi4ELi3EEENS4_18smem_ptr_flag_bitsILi8EEENSX_INS5_IJNSA_ILi8EEESH_EEENS5_IJSH_SD_EEEEEEEvNS4_8identityENS4_18SM100_TMA_2SM_LOADES1F_vS1G_EENS_8epilogue10collective18CollectiveEpilogueINS1J_23Sm100TmaWarpSpecializedILi4ELi2ELi64ELb0ELb0EEEJNS5_IJSH_SG_SH_EEENS5_IJNSX_ISH_SD_EENSX_INSA_ILi64EEESD_EEEEESJ_SK_SJ_SK_NS1J_6fusion15FusionCallbacksIS1N_NS1T_17LinearCombinationISJ_fSJ_fLNS_15FloatRoundStyleE2EEES1O_S1S_JEEENS4_5SM1004TMEM4LOAD26SM100_TMEM_LOAD_32dp32b64xENS4_13SM90_TMA_LOADENS16_INS17_ILi2ELi4ELi3EEES1A_NSX_INS5_IJS1B_S1Q_EEENS5_IJS1Q_SD_EEEEEEENS4_39AutoVectorizingCopyWithAssumedAlignmentILi128EEENS4_14SM90_TMA_STOREES28_S2A_S2A_EEEvvEEEEvNT_6ParamsE)
        /*0044*/ 	.word	0x00000000
.L_30:


//--------------------- .nv.compat                --------------------------
	.section	.nv.compat,"",@"SHT_CUDA_COMPAT_INFO"
	.align	4
        /*0000*/ 	.byte	0x02, 0x09, 0x01, 0x00, 0x02, 0x02, 0x02, 0x00, 0x02, 0x05, 0x05, 0x00, 0x03, 0x07, 0x01, 0x01
        /*0010*/ 	.byte	0x02, 0x03, 0x01, 0x00, 0x02, 0x06, 0x01, 0x00, 0x04, 0x0b, 0x08, 0x00, 0x09, 0x00, 0x00, 0x00
        /*0020*/ 	.byte	0x00, 0x00, 0x00, 0x00


//--------------------- .nv.info._ZN7cutlass13device_kernelINS_4gemm6kernel13GemmUniversalIN4cute5tupleIJiiiiEEENS1_10collective13CollectiveMmaINS1_35MainloopSm100TmaUmmaWarpSpecializedILi5ELi2ELi2ENS5_IJNS4_1CILi2EEENSA_ILi4EEENSA_ILi1EEEEEEEENS5_IJNSA_ILi256EEESG_NSA_ILi128EEEEEENS_12float_e5m2_tENS5_IJlSD_lEEESJ_SK_NS4_8TiledMMAINS4_8MMA_AtomIJNS4_10MMA_TraitsINS4_25SM100_MMA_F8F6F4_2x1SM_SSEJSJ_SJ_fSG_SG_NS4_17integral_constantINS4_4UMMA5MajorELSR_0EEESS_NSP_INSQ_7ScaleInELST_0EEESU_EEEEEENS4_6LayoutINS5_IJSD_SD_SD_EEENS5_IJNSA_ILi0EEESZ_SZ_EEEEENS5_IJNS4_10UnderscoreES12_S12_EEEEENS4_28SM100_TMA_2SM_LOAD_MULTICASTENS4_14ComposedLayoutINS4_7SwizzleILi3ELi4ELi3EEENS4_18smem_ptr_flag_bitsILi8EEENSX_INS5_IJNSA_ILi8EEESH_EEENS5_IJSH_SD_EEEEEEEvNS4_8identityENS4_18SM100_TMA_2SM_LOADES1F_vS1G_EENS_8epilogue10collective18CollectiveEpilogueINS1J_23Sm100TmaWarpSpecializedILi4ELi2ELi64ELb0ELb0EEEJNS5_IJSH_SG_SH_EEENS5_IJNSX_ISH_SD_EENSX_INSA_ILi64EEESD_EEEEESJ_SK_SJ_SK_NS1J_6fusion15FusionCallbacksIS1N_NS1T_17LinearCombinationISJ_fSJ_fLNS_15FloatRoundStyleE2EEES1O_S1S_JEEENS4_5SM1004TMEM4LOAD26SM100_TMEM_LOAD_32dp32b64xENS4_13SM90_TMA_LOADENS16_INS17_ILi2ELi4ELi3EEES1A_NSX_INS5_IJS1B_S1Q_EEENS5_IJS1Q_SD_EEEEEEENS4_39AutoVectorizingCopyWithAssumedAlignmentILi128EEENS4_14SM90_TMA_STOREES28_S2A_S2A_EEEvvEEEEvNT_6ParamsE --------------------------
	.section	.nv.info._ZN7cutlass13device_kernelINS_4gemm6kernel13GemmUniversalIN4cute5tupleIJiiiiEEENS1_10collective13CollectiveMmaINS1_35MainloopSm100TmaUmmaWarpSpecializedILi5ELi2ELi2ENS5_IJNS4_1CILi2EEENSA_ILi4EEENSA_ILi1EEEEEEEENS5_IJNSA_ILi256EEESG_NSA_ILi128EEEEEENS_12float_e5m2_tENS5_IJlSD_lEEESJ_SK_NS4_8TiledMMAINS4_8MMA_AtomIJNS4_10MMA_TraitsINS4_25SM100_MMA_F8F6F4_2x1SM_SSEJSJ_SJ_fSG_SG_NS4_17integral_constantINS4_4UMMA5MajorELSR_0EEESS_NSP_INSQ_7ScaleInELST_0EEESU_EEEEEENS4_6LayoutINS5_IJSD_SD_SD_EEENS5_IJNSA_ILi0EEESZ_SZ_EEEEENS5_IJNS4_10UnderscoreES12_S12_EEEEENS4_28SM100_TMA_2SM_LOAD_MULTICASTENS4_14ComposedLayoutINS4_7SwizzleILi3ELi4ELi3EEENS4_18smem_ptr_flag_bitsILi8EEENSX_INS5_IJNSA_ILi8EEESH_EEENS5_IJSH_SD_EEEEEEEvNS4_8identityENS4_18SM100_TMA_2SM_LOADES1F_vS1G_EENS_8epilogue10collective18CollectiveEpilogueINS1J_23Sm100TmaWarpSpecializedILi4ELi2ELi64ELb0ELb0EEEJNS5_IJSH_SG_SH_EEENS5_IJNSX_ISH_SD_EENSX_INSA_ILi64EEESD_EEEEESJ_SK_SJ_SK_NS1J_6fusion15FusionCallbacksIS1N_NS1T_17LinearCombinationISJ_fSJ_fLNS_15FloatRoundStyleE2EEES1O_S1S_JEEENS4_5SM1004TMEM4LOAD26SM100_TMEM_LOAD_32dp32b64xENS4_13SM90_TMA_LOADENS16_INS17_ILi2ELi4ELi3EEES1A_NSX_INS5_IJS1B_S1Q_EEENS5_IJS1Q_SD_EEEEEEENS4_39AutoVectorizingCopyWithAssumedAlignmentILi128EEENS4_14SM90_TMA_STOREES28_S2A_S2A_EEEvvEEEEvNT_6ParamsE,"",@"SHT_CUDA_INFO"
	.sectionflags	@""
	.align	4


	//----- nvinfo : EIATTR_CUDA_API_VERSION
	.align		4
        /*0000*/ 	.byte	0x04, 0x37
        /*0002*/ 	.short	(.L_32 - .L_31)
.L_31:
        /*0004*/ 	.word	0x00000082


	//----- nvinfo : EIATTR_KPARAM_INFO
	.align		4
.L_32:
        /*0008*/ 	.byte	0x04, 0x17
        /*000a*/ 	.short	(.L_34 - .L_33)
.L_33:
        /*000c*/ 	.word	0x00000000
        /*0010*/ 	.short	0x0000
        /*0012*/ 	.short	0x0000
        /*0014*/ 	.byte	0x00, 0xf0, 0x01, 0x20


	//----- nvinfo : EIATTR_AT_ENTRY_FRAGMENTS
	.align		4
.L_34:
        /*0018*/ 	.byte	0x04, 0x4f
        /*001a*/ 	.short	(.L_36 - .L_35)


	//   ....[0]....
.L_35:
        /*001c*/ 	.word	0x00000007


	//----- nvinfo : EIATTR_RESERVED_SMEM_USED
	.align		4
.L_36:
        /*0020*/ 	.byte	0x01, 0x41
	.zero		2


	//----- nvinfo : EIATTR_SPARSE_MMA_MASK
	.align		4
        /*0024*/ 	.byte	0x03, 0x50
        /*0026*/ 	.short	0x0000


	//----- nvinfo : EIATTR_TCGEN05_2CTA_USED
	.align		4
        /*0028*/ 	.byte	0x01, 0x52
	.zero		2


	//----- nvinfo : EIATTR_MAXREG_COUNT
	.align		4
        /*002c*/ 	.byte	0x03, 0x1b
        /*002e*/ 	.short	0x00ff


	//----- nvinfo : EIATTR_NUM_BARRIERS
	.align		4
        /*0030*/ 	.byte	0x02, 0x4c
        /*0032*/ 	.byte	0x07
	.zero		1


	//----- nvinfo : EIATTR_EXTERNS
	.align		4
        /*0034*/ 	.byte	0x04, 0x0f
        /*0036*/ 	.short	(.L_38 - .L_37)


	//   ....[0]....
	.align		4
.L_37:
        /*0038*/ 	.word	index@(__assertfail)


	//----- nvinfo : EIATTR_MERCURY_ISA_VERSION
	.align		4
.L_38:
        /*003c*/ 	.byte	0x03, 0x5f
        /*003e*/ 	.short	0x0101


	//----- nvinfo : EIATTR_INT_WARP_WIDE_INSTR_OFFSETS
	.align		4
        /*0040*/ 	.byte	0x04, 0x31
        /*0042*/ 	.short	(.L_40 - .L_39)


	//   ....[0]....
.L_39:
        /*0044*/ 	.word	0x00000d40


	//   ....[1]....
        /*0048*/ 	.word	0x00000de0


	//   ....[2]....
        /*004c*/ 	.word	0x00004260


	//   ....[3]....
        /*0050*/ 	.word	0x00004280


	//   ....[4]....
        /*0054*/ 	.word	0x000042b0


	//   ....[5]....
        /*0058*/ 	.word	0x00004df0


	//   ....[6]....
        /*005c*/ 	.word	0x00004e60


	//   ....[7]....
        /*0060*/ 	.word	0x00004f40


	//   ....[8]....
        /*0064*/ 	.word	0x00004fc0


	//   ....[9]....
        /*0068*/ 	.word	0x000050c0


	//   ....[10]....
        /*006c*/ 	.word	0x00005140


	//   ....[11]....
        /*0070*/ 	.word	0x00005230


	//   ....[12]....
        /*0074*/ 	.word	0x000052e0


	//----- nvinfo : EIATTR_COOP_GROUP_MASK_REGIDS
	.align		4
.L_40:
        /*0078*/ 	.byte	0x04, 0x29
        /*007a*/ 	.short	(.L_42 - .L_41)


	//   ....[0]....
.L_41:
        /*007c*/ 	.word	0xffffffff


	//   ....[1]....
        /*0080*/ 	.word	0xffffffff


	//   ....[2]....
        /*0084*/ 	.word	0xffffffff


	//   ....[3]....
        /*0088*/ 	.word	0xffffffff


	//   ....[4]....
        /*008c*/ 	.word	0xffffffff


	//   ....[5]....
        /*0090*/ 	.word	0xffffffff


	//   ....[6]....
        /*0094*/ 	.word	0xffffffff


	//   ....[7]....
        /*0098*/ 	.word	0xffffffff


	//   ....[8]....
        /*009c*/ 	.word	0xffffffff


	//   ....[9]....
        /*00a0*/ 	.word	0xffffffff


	//   ....[10]....
        /*00a4*/ 	.word	0xffffffff


	//   ....[11]....
        /*00a8*/ 	.word	0xffffffff


	//   ....[12]....
        /*00ac*/ 	.word	0xffffffff


	//   ....[13]....
        /*00b0*/ 	.word	0xffffffff


	//----- nvinfo : EIATTR_COOP_GROUP_INSTR_OFFSETS
	.align		4
.L_42:
        /*00b4*/ 	.byte	0x04, 0x28
        /*00b6*/ 	.short	(.L_44 - .L_43)


	//   ....[0]....
.L_43:
        /*00b8*/ 	.word	0x000000b0


	//   ....[1]....
        /*00bc*/ 	.word	0x00000510


	//   ....[2]....
        /*00c0*/ 	.word	0x000006f0


	//   ....[3]....
        /*00c4*/ 	.word	0x00000880


	//   ....[4]....
        /*00c8*/ 	.word	0x00000970


	//   ....[5]....
        /*00cc*/ 	.word	0x00000ad0


	//   ....[6]....
        /*00d0*/ 	.word	0x00000c20


	//   ....[7]....
        /*00d4*/ 	.word	0x00000e60


	//   ....[8]....
        /*00d8*/ 	.word	0x00002220


	//   ....[9]....
        /*00dc*/ 	.word	0x00003160


	//   ....[10]....
        /*00e0*/ 	.word	0x00003630


	//   ....[11]....
        /*00e4*/ 	.word	0x00003660


	//   ....[12]....
        /*00e8*/ 	.word	0x00004160


	//   ....[13]....
        /*00ec*/ 	.word	0x00004370


	//----- nvinfo : EIATTR_VRC_CTA_INIT_COUNT
	.align		4
.L_44:
        /*00f0*/ 	.byte	0x02, 0x4a
        /*00f2*/ 	.byte	0x80
	.zero		1


	//----- nvinfo : EIATTR_SYSCALL_OFFSETS
	.align		4
        /*00f4*/ 	.byte	0x04, 0x46
        /*00f6*/ 	.short	(.L_46 - .L_45)


	//   ....[0]....
.L_45:
        /*00f8*/ 	.word	0x00005f40


	//   ....[1]....
        /*00fc*/ 	.word	0x00006080


	//   ....[2]....
        /*0100*/ 	.word	0x000068d0


	//   ....[3]....
        /*0104*/ 	.word	0x00007ef0


	//   ....[4]....
        /*0108*/ 	.word	0x000094a0


	//   ....[5]....
        /*010c*/ 	.word	0x0000aa70


	//----- nvinfo : EIATTR_MBARRIER_INSTR_OFFSETS
	.align		4
.L_46:
        /*0110*/ 	.byte	0x04, 0x39
        /*0112*/ 	.short	(.L_48 - .L_47)


	//   ....[0]....
.L_47:
        /*0114*/ 	.word	0x00000640
        /*0118*/ 	.word	0x000000ff
        /*011c*/ 	.word	0x00000000
        /*0120*/ 	.short	0x0100
        /*0122*/ 	.byte	0x04
	.zero		1


	//   ....[1]....
        /*0124*/ 	.word	0x00000650
        /*0128*/ 	.word	0x000000ff
        /*012c*/ 	.word	0x00000028
        /*0130*/ 	.short	0x0100
        /*0132*/ 	.byte	0x04
	.zero		1


	//   ....[2]....
        /*0134*/ 	.word	0x00000660
        /*0138*/ 	.word	0x000000ff
        /*013c*/ 	.word	0x00000008
        /*0140*/ 	.short	0x0100
        /*0142*/ 	.byte	0x04
	.zero		1


	//   ....[3]....
        /*0144*/ 	.word	0x00000670
        /*0148*/ 	.word	0x000000ff
        /*014c*/ 	.word	0x00000030
        /*0150*/ 	.short	0x0100
        /*0152*/ 	.byte	0x04
	.zero		1


	//   ....[4]....
        /*0154*/ 	.word	0x00000680
        /*0158*/ 	.word	0x000000ff
        /*015c*/ 	.word	0x00000010
        /*0160*/ 	.short	0x0100
        /*0162*/ 	.byte	0x04
	.zero		1


	//   ....[5]....
        /*0164*/ 	.word	0x00000690
        /*0168*/ 	.word	0x000000ff
        /*016c*/ 	.word	0x00000038
        /*0170*/ 	.short	0x0100
        /*0172*/ 	.byte	0x04
	.zero		1


	//   ....[6]....
        /*0174*/ 	.word	0x000006a0
        /*0178*/ 	.word	0x000000ff
        /*017c*/ 	.word	0x00000018
        /*0180*/ 	.short	0x0100
        /*0182*/ 	.byte	0x04
	.zero		1


	//   ....[7]....
        /*0184*/ 	.word	0x000006b0
        /*0188*/ 	.word	0x000000ff
        /*018c*/ 	.word	0x00000040
        /*0190*/ 	.short	0x0100
        /*0192*/ 	.byte	0x04
	.zero		1


	//   ....[8]....
        /*0194*/ 	.word	0x000006c0
        /*0198*/ 	.word	0x000000ff
        /*019c*/ 	.word	0x00000020
        /*01a0*/ 	.short	0x0100
        /*01a2*/ 	.byte	0x04
	.zero		1


	//   ....[9]....
        /*01a4*/ 	.word	0x000006d0
        /*01a8*/ 	.word	0x000000ff
        /*01ac*/ 	.word	0x00000048
        /*01b0*/ 	.short	0x0100
        /*01b2*/ 	.byte	0x04
	.zero		1


	//   ....[10]....
        /*01b4*/ 	.word	0x000007f0
        /*01b8*/ 	.word	0x000000ff
        /*01bc*/ 	.word	0x00000050
        /*01c0*/ 	.short	0x0100
        /*01c2*/ 	.byte	0x04
	.zero		1


	//   ....[11]....
        /*01c4*/ 	.word	0x00000800
        /*01c8*/ 	.word	0x000000ff
        /*01cc*/ 	.word	0x00000070
        /*01d0*/ 	.short	0x0100
        /*01d2*/ 	.byte	0x04
	.zero		1


	//   ....[12]....
        /*01d4*/ 	.word	0x00000810
        /*01d8*/ 	.word	0x000000ff
        /*01dc*/ 	.word	0x00000058
        /*01e0*/ 	.short	0x0100
        /*01e2*/ 	.byte	0x04
	.zero		1


	//   ....[13]....
        /*01e4*/ 	.word	0x00000820
        /*01e8*/ 	.word	0x000000ff
        /*01ec*/ 	.word	0x00000078
        /*01f0*/ 	.short	0x0100
        /*01f2*/ 	.byte	0x04
	.zero		1


	//   ....[14]....
        /*01f4*/ 	.word	0x00000830
        /*01f8*/ 	.word	0x000000ff
        /*01fc*/ 	.word	0x00000060
        /*0200*/ 	.short	0x0100
        /*0202*/ 	.byte	0x04
	.zero		1


	//   ....[15]....
        /*0204*/ 	.word	0x00000840
        /*0208*/ 	.word	0x000000ff
        /*020c*/ 	.word	0x00000080
        /*0210*/ 	.short	0x0100
        /*0212*/ 	.byte	0x04
	.zero		1


	//   ....[16]....
        /*0214*/ 	.word	0x00000850
        /*0218*/ 	.word	0x000000ff
        /*021c*/ 	.word	0x00000068
        /*0220*/ 	.short	0x0100
        /*0222*/ 	.byte	0x04
	.zero		1


	//   ....[17]....
        /*0224*/ 	.word	0x00000860
        /*0228*/ 	.word	0x000000ff
        /*022c*/ 	.word	0x00000088
        /*0230*/ 	.short	0x0100
        /*0232*/ 	.byte	0x04
	.zero		1


	//   ....[18]....
        /*0234*/ 	.word	0x00000940
        /*0238*/ 	.word	0x000000ff
        /*023c*/ 	.word	0x00000090
        /*0240*/ 	.short	0x0100
        /*0242*/ 	.byte	0x06
	.zero		1


	//   ....[19]....
        /*0244*/ 	.word	0x00000950
        /*0248*/ 	.word	0x000000ff
        /*024c*/ 	.word	0x00000098
        /*0250*/ 	.short	0x0100
        /*0252*/ 	.byte	0x06
	.zero		1


	//   ....[20]....
        /*0254*/ 	.word	0x00000a80
        /*0258*/ 	.word	0x000000ff
        /*025c*/ 	.word	0x000000a0
        /*0260*/ 	.short	0x0100
        /*0262*/ 	.byte	0x06
	.zero		1


	//   ....[21]....
        /*0264*/ 	.word	0x00000a90
        /*0268*/ 	.word	0x000000ff
        /*026c*/ 	.word	0x000000b0
        /*0270*/ 	.short	0x0100
        /*0272*/ 	.byte	0x06
	.zero		1


	//   ....[22]....
        /*0274*/ 	.word	0x00000aa0
        /*0278*/ 	.word	0x000000ff
        /*027c*/ 	.word	0x000000a8
        /*0280*/ 	.short	0x0100
        /*0282*/ 	.byte	0x06
	.zero		1


	//   ....[23]....
        /*0284*/ 	.word	0x00000ab0
        /*0288*/ 	.word	0x000000ff
        /*028c*/ 	.word	0x000000b8
        /*0290*/ 	.short	0x0100
        /*0292*/ 	.byte	0x06
	.zero		1


	//   ....[24]....
        /*0294*/ 	.word	0x00000bd0
        /*0298*/ 	.word	0x000000ff
        /*029c*/ 	.word	0x000000c0
        /*02a0*/ 	.short	0x0100
        /*02a2*/ 	.byte	0x04
	.zero		1


	//   ....[25]....
        /*02a4*/ 	.word	0x00000be0
        /*02a8*/ 	.word	0x000000ff
        /*02ac*/ 	.word	0x000000d0
        /*02b0*/ 	.short	0x0100
        /*02b2*/ 	.byte	0x04
	.zero		1


	//   ....[26]....
        /*02b4*/ 	.word	0x00000bf0
        /*02b8*/ 	.word	0x000000ff
        /*02bc*/ 	.word	0x000000c8
        /*02c0*/ 	.short	0x0100
        /*02c2*/ 	.byte	0x04
	.zero		1


	//   ....[27]....
        /*02c4*/ 	.word	0x00000c00
        /*02c8*/ 	.word	0x000000ff
        /*02cc*/ 	.word	0x000000d8
        /*02d0*/ 	.short	0x0100
        /*02d2*/ 	.byte	0x04
	.zero		1


	//   ....[28]....
        /*02d4*/ 	.word	0x00000cf0
        /*02d8*/ 	.word	0x000000ff
        /*02dc*/ 	.word	0x000000e0
        /*02e0*/ 	.short	0x0100
        /*02e2*/ 	.byte	0x04
	.zero		1


	//   ....[29]....
        /*02e4*/ 	.word	0x00000d00
        /*02e8*/ 	.word	0x000000ff
        /*02ec*/ 	.word	0x000000f0
        /*02f0*/ 	.short	0x0100
        /*02f2*/ 	.byte	0x04
	.zero		1


	//   ....[30]....
        /*02f4*/ 	.word	0x00000d10
        /*02f8*/ 	.word	0x000000ff
        /*02fc*/ 	.word	0x000000e8
        /*0300*/ 	.short	0x0100
        /*0302*/ 	.byte	0x04
	.zero		1


	//   ....[31]....
        /*0304*/ 	.word	0x00000d20
        /*0308*/ 	.word	0x000000ff
        /*030c*/ 	.word	0x000000f8
        /*0310*/ 	.short	0x0100
        /*0312*/ 	.byte	0x04
	.zero		1


	//   ....[32]....
        /*0314*/ 	.word	0x00000e20
        /*0318*/ 	.word	0x000000ff
        /*031c*/ 	.word	0x00000100
        /*0320*/ 	.short	0x0100
        /*0322*/ 	.byte	0x06
	.zero		1


	//   ....[33]....
        /*0324*/ 	.word	0x00001a40
        /*0328*/ 	.word	0x00000003
        /*032c*/ 	.word	0x000000f0
        /*0330*/ 	.short	0x010a
        /*0332*/ 	.byte	0xff
	.zero		1


	//   ....[34]....
        /*0334*/ 	.word	0x00001a70
        /*0338*/ 	.word	0x00000003
        /*033c*/ 	.word	0x000000e0
        /*0340*/ 	.short	0x0101
        /*0342*/ 	.byte	0xff
	.zero		1


	//   ....[35]....
        /*0344*/ 	.word	0x00001b30
        /*0348*/ 	.word	0x000000ff
        /*034c*/ 	.word	0x00000028
        /*0350*/ 	.short	0x010a
        /*0352*/ 	.byte	0x04
	.zero		1


	//   ....[36]....
        /*0354*/ 	.word	0x00001c00
        /*0358*/ 	.word	0x000000ff
        /*035c*/ 	.word	0x00000028
        /*0360*/ 	.short	0x010a
        /*0362*/ 	.byte	0x21
	.zero		1


	//   ....[37]....
        /*0364*/ 	.word	0x00001db0
        /*0368*/ 	.word	0x000000ff
        /*036c*/ 	.word	0x00000028
        /*0370*/ 	.short	0x010a
        /*0372*/ 	.byte	0x05
	.zero		1


	//   ....[38]....
        /*0374*/ 	.word	0x00001ec0
        /*0378*/ 	.word	0x000000ff
        /*037c*/ 	.word	0x00000098
        /*0380*/ 	.short	0x0101
        /*0382*/ 	.byte	0x06
	.zero		1


	//   ....[39]....
        /*0384*/ 	.word	0x00001ee0
        /*0388*/ 	.word	0x000000ff
        /*038c*/ 	.word	0x00000028
        /*0390*/ 	.short	0x010a
        /*0392*/ 	.byte	0x04
	.zero		1


	//   ....[40]....
        /*0394*/ 	.word	0x00001f60
        /*0398*/ 	.word	0x000000ff
        /*039c*/ 	.word	0x00000028
        /*03a0*/ 	.short	0x010a
        /*03a2*/ 	.byte	0x11
	.zero		1


	//   ....[41]....
        /*03a4*/ 	.word	0x000020f0
        /*03a8*/ 	.word	0x000000ff
        /*03ac*/ 	.word	0x00000028
        /*03b0*/ 	.short	0x010a
        /*03b2*/ 	.byte	0x05
	.zero		1


	//   ....[42]....
        /*03b4*/ 	.word	0x00002250
        /*03b8*/ 	.word	0x00000003
        /*03bc*/ 	.word	0x000000a0
        /*03c0*/ 	.short	0x010a
        /*03c2*/ 	.byte	0xff
	.zero		1


	//   ....[43]....
        /*03c4*/ 	.word	0x000023a0
        /*03c8*/ 	.word	0x00000000
        /*03cc*/ 	.word	0x00000000
        /*03d0*/ 	.short	0x0101
        /*03d2*/ 	.byte	0xff
	.zero		1


	//   ....[44]....
        /*03d4*/ 	.word	0x00002950
        /*03d8*/ 	.word	0x000000ff
        /*03dc*/ 	.word	0x00000000
        /*03e0*/ 	.short	0x010a
        /*03e2*/ 	.byte	0x04
	.zero		1


	//   ....[45]....
        /*03e4*/ 	.word	0x000029e0
        /*03e8*/ 	.word	0x000000ff
        /*03ec*/ 	.word	0x00000000
        /*03f0*/ 	.short	0x010a
        /*03f2*/ 	.byte	0x05
	.zero		1


	//   ....[46]....
        /*03f4*/ 	.word	0x00002a70
        /*03f8*/ 	.word	0x000000ff
        /*03fc*/ 	.word	0x00000000
        /*0400*/ 	.short	0x010a
        /*0402*/ 	.byte	0x05
	.zero		1


	//   ....[47]....
        /*0404*/ 	.word	0x00002b00
        /*0408*/ 	.word	0x000000ff
        /*040c*/ 	.word	0x00000000
        /*0410*/ 	.short	0x010a
        /*0412*/ 	.byte	0x05
	.zero		1


	//   ....[48]....
        /*0414*/ 	.word	0x00002ba0
        /*0418*/ 	.word	0x00000000
        /*041c*/ 	.word	0x00000000
        /*0420*/ 	.short	0x010a
        /*0422*/ 	.byte	0xff
	.zero		1


	//   ....[49]....
        /*0424*/ 	.word	0x00002cc0
        /*0428*/ 	.word	0x00000002
        /*042c*/ 	.word	0x000000e0
        /*0430*/ 	.short	0x010a
        /*0432*/ 	.byte	0xff
	.zero		1


	//   ....[50]....
        /*0434*/ 	.word	0x00002d20
        /*0438*/ 	.word	0x00000004
        /*043c*/ 	.word	0x00000000
        /*0440*/ 	.short	0x0101
        /*0442*/ 	.byte	0xff
	.zero		1


	//   ....[51]....
        /*0444*/ 	.word	0x00002d40
        /*0448*/ 	.word	0x000000ff
        /*044c*/ 	.word	0x000000b0
        /*0450*/ 	.short	0x010a
        /*0452*/ 	.byte	0x04
	.zero		1


	//   ....[52]....
        /*0454*/ 	.word	0x00002e60
        /*0458*/ 	.word	0x00000002
        /*045c*/ 	.word	0x000000a0
        /*0460*/ 	.short	0x010a
        /*0462*/ 	.byte	0xff
	.zero		1


	//   ....[53]....
        /*0464*/ 	.word	0x00002f70
        /*0468*/ 	.word	0x00000002
        /*046c*/ 	.word	0x00000000
        /*0470*/ 	.short	0x0101
        /*0472*/ 	.byte	0xff
	.zero		1


	//   ....[54]....
        /*0474*/ 	.word	0x00003000
        /*0478*/ 	.word	0x000000ff
        /*047c*/ 	.word	0x000000b0
        /*0480*/ 	.short	0x0106
        /*0482*/ 	.byte	0x04
	.zero		1


	//   ....[55]....
        /*0484*/ 	.word	0x00003020
        /*0488*/ 	.word	0x000000ff
        /*048c*/ 	.word	0x000000b0
        /*0490*/ 	.short	0x010a
        /*0492*/ 	.byte	0x04
	.zero		1


	//   ....[56]....
        /*0494*/ 	.word	0x000030b0
        /*0498*/ 	.word	0x000000ff
        /*049c*/ 	.word	0x000000b0
        /*04a0*/ 	.short	0x0106
        /*04a2*/ 	.byte	0x07
	.zero		1


	//   ....[57]....
        /*04a4*/ 	.word	0x000030f0
        /*04a8*/ 	.word	0x00000000
        /*04ac*/ 	.word	0x000000b0
        /*04b0*/ 	.short	0x010a
        /*04b2*/ 	.byte	0xff
	.zero		1


	//   ....[58]....
        /*04b4*/ 	.word	0x00003330
        /*04b8*/ 	.word	0x000000ff
        /*04bc*/ 	.word	0x00000008
        /*04c0*/ 	.short	0x010a
        /*04c2*/ 	.byte	0x05
	.zero		1


	//   ....[59]....
        /*04c4*/ 	.word	0x00003350
        /*04c8*/ 	.word	0x000000ff
        /*04cc*/ 	.word	0x00000008
        /*04d0*/ 	.short	0x010a
        /*04d2*/ 	.byte	0x05
	.zero		1


	//   ....[60]....
        /*04d4*/ 	.word	0x000034e0
        /*04d8*/ 	.word	0x000000ff
        /*04dc*/ 	.word	0x00000008
        /*04e0*/ 	.short	0x010a
        /*04e2*/ 	.byte	0x05
	.zero		1


	//   ....[61]....
        /*04e4*/ 	.word	0x00003500
        /*04e8*/ 	.word	0x000000ff
        /*04ec*/ 	.word	0x00000008
        /*04f0*/ 	.short	0x010a
        /*04f2*/ 	.byte	0x05
	.zero		1


	//   ....[62]....
        /*04f4*/ 	.word	0x000035c0
        /*04f8*/ 	.word	0x000000ff
        /*04fc*/ 	.word	0x00000000
        /*0500*/ 	.short	0x0101
        /*0502*/ 	.byte	0x04
	.zero		1


	//   ....[63]....
        /*0504*/ 	.word	0x00003900
        /*0508*/ 	.word	0x00000000
        /*050c*/ 	.word	0x000000a0
        /*0510*/ 	.short	0x010a
        /*0512*/ 	.byte	0xff
	.zero		1


	//   ....[64]....
        /*0514*/ 	.word	0x000039c0
        /*0518*/ 	.word	0x00000000
        /*051c*/ 	.word	0x00000000
        /*0520*/ 	.short	0x0101
        /*0522*/ 	.byte	0xff
	.zero		1


	//   ....[65]....
        /*0524*/ 	.word	0x00003a80
        /*0528*/ 	.word	0x000000ff
        /*052c*/ 	.word	0x00000000
        /*0530*/ 	.short	0x010a
        /*0532*/ 	.byte	0x04
	.zero		1


	//   ....[66]....
        /*0534*/ 	.word	0x00003a90
        /*0538*/ 	.word	0x000000ff
        /*053c*/ 	.word	0x000000d0
        /*0540*/ 	.short	0x010a
        /*0542*/ 	.byte	0x1f
	.zero		1


	//   ....[67]....
        /*0544*/ 	.word	0x00003b40
        /*0548*/ 	.word	0x000000ff
        /*054c*/ 	.word	0x00000000
        /*0550*/ 	.short	0x010a
        /*0552*/ 	.byte	0x05
	.zero		1


	//   ....[68]....
        /*0554*/ 	.word	0x00003c70
        /*0558*/ 	.word	0x000000ff
        /*055c*/ 	.word	0x00000000
        /*0560*/ 	.short	0x010a
        /*0562*/ 	.byte	0x04
	.zero		1


	//   ....[69]....
        /*0564*/ 	.word	0x00003f70
        /*0568*/ 	.word	0x000000ff
        /*056c*/ 	.word	0x00000000
        /*0570*/ 	.short	0x010a
        /*0572*/ 	.byte	0x04
	.zero		1


	//   ....[70]....
        /*0574*/ 	.word	0x00004010
        /*0578*/ 	.word	0x00000000
        /*057c*/ 	.word	0x00000000
        /*0580*/ 	.short	0x010a
        /*0582*/ 	.byte	0xff
	.zero		1


	//   ....[71]....
        /*0584*/ 	.word	0x00004050
        /*0588*/ 	.word	0x00000000
        /*058c*/ 	.word	0x00000000
        /*0590*/ 	.short	0x010a
        /*0592*/ 	.byte	0xff
	.zero		1


	//   ....[72]....
        /*0594*/ 	.word	0x000040c0
        /*0598*/ 	.word	0x000000ff
        /*059c*/ 	.word	0x00000000
        /*05a0*/ 	.short	0x0101
        /*05a2*/ 	.byte	0x04
	.zero		1


	//   ....[73]....
        /*05a4*/ 	.word	0x00004100
        /*05a8*/ 	.word	0x000000ff
        /*05ac*/ 	.word	0x00000100
        /*05b0*/ 	.short	0x010a
        /*05b2*/ 	.byte	0x1a
	.zero		1


	//   ....[74]....
        /*05b4*/ 	.word	0x00004150
        /*05b8*/ 	.word	0x000000ff
        /*05bc*/ 	.word	0x00000000
        /*05c0*/ 	.short	0x0101
        /*05c2*/ 	.byte	0x04
	.zero		1


	//   ....[75]....
        /*05c4*/ 	.word	0x000045f0
        /*05c8*/ 	.word	0x0000000c
        /*05cc*/ 	.word	0x000000a0
        /*05d0*/ 	.short	0x010a
        /*05d2*/ 	.byte	0xff
	.zero		1


	//   ....[76]....
        /*05d4*/ 	.word	0x00004760
        /*05d8*/ 	.word	0x00000000
        /*05dc*/ 	.word	0x00000000
        /*05e0*/ 	.short	0x0101
        /*05e2*/ 	.byte	0xff
	.zero		1


	//   ....[77]....
        /*05e4*/ 	.word	0x00004bf0
        /*05e8*/ 	.word	0x000000ff
        /*05ec*/ 	.word	0x00000098
        /*05f0*/ 	.short	0x010a
        /*05f2*/ 	.byte	0x15
	.zero		1


	//   ....[78]....
        /*05f4*/ 	.word	0x00004d70
        /*05f8*/ 	.word	0x000000ff
        /*05fc*/ 	.word	0x00000070
        /*0600*/ 	.short	0x010a
        /*0602*/ 	.byte	0x15
	.zero		1


	//   ....[79]....
        /*0604*/ 	.word	0x00004ef0
        /*0608*/ 	.word	0x000000ff
        /*060c*/ 	.word	0x00000050
        /*0610*/ 	.short	0x010b
        /*0612*/ 	.byte	0x15
	.zero		1


	//   ....[80]....
        /*0614*/ 	.word	0x00004f00
        /*0618*/ 	.word	0x000000ff
        /*061c*/ 	.word	0x00000000
        /*0620*/ 	.short	0x0101
        /*0622*/ 	.byte	0x06
	.zero		1


	//   ....[81]....
        /*0624*/ 	.word	0x00004f10
        /*0628*/ 	.word	0x000000ff
        /*062c*/ 	.word	0x00000078
        /*0630*/ 	.short	0x010a
        /*0632*/ 	.byte	0x15
	.zero		1


	//   ....[82]....
        /*0634*/ 	.word	0x00005070
        /*0638*/ 	.word	0x000000ff
        /*063c*/ 	.word	0x00000058
        /*0640*/ 	.short	0x010b
        /*0642*/ 	.byte	0x15
	.zero		1


	//   ....[83]....
        /*0644*/ 	.word	0x00005080
        /*0648*/ 	.word	0x000000ff
        /*064c*/ 	.word	0x00000000
        /*0650*/ 	.short	0x0101
        /*0652*/ 	.byte	0x06
	.zero		1


	//   ....[84]....
        /*0654*/ 	.word	0x00005090
        /*0658*/ 	.word	0x000000ff
        /*065c*/ 	.word	0x00000080
        /*0660*/ 	.short	0x010a
        /*0662*/ 	.byte	0x15
	.zero		1


	//   ....[85]....
        /*0664*/ 	.word	0x000051e0
        /*0668*/ 	.word	0x000000ff
        /*066c*/ 	.word	0x00000060
        /*0670*/ 	.short	0x010b
        /*0672*/ 	.byte	0x15
	.zero		1


	//   ....[86]....
        /*0674*/ 	.word	0x000051f0
        /*0678*/ 	.word	0x000000ff
        /*067c*/ 	.word	0x00000000
        /*0680*/ 	.short	0x0101
        /*0682*/ 	.byte	0x06
	.zero		1


	//   ....[87]....
        /*0684*/ 	.word	0x00005200
        /*0688*/ 	.word	0x000000ff
        /*068c*/ 	.word	0x00000088
        /*0690*/ 	.short	0x010a
        /*0692*/ 	.byte	0x15
	.zero		1


	//   ....[88]....
        /*0694*/ 	.word	0x000053f0
        /*0698*/ 	.word	0x000000ff
        /*069c*/ 	.word	0x00000068
        /*06a0*/ 	.short	0x010b
        /*06a2*/ 	.byte	0x15
	.zero		1


	//   ....[89]....
        /*06a4*/ 	.word	0x00005400
        /*06a8*/ 	.word	0x000000ff
        /*06ac*/ 	.word	0x00000000
        /*06b0*/ 	.short	0x0101
        /*06b2*/ 	.byte	0x25
	.zero		1


	//   ....[90]....
        /*06b4*/ 	.word	0x00005430
        /*06b8*/ 	.word	0x000000ff
        /*06bc*/ 	.word	0x00000070
        /*06c0*/ 	.short	0x010a
        /*06c2*/ 	.byte	0x15
	.zero		1


	//   ....[91]....
        /*06c4*/ 	.word	0x00005450
        /*06c8*/ 	.word	0x000000ff
        /*06cc*/ 	.word	0x00000078
        /*06d0*/ 	.short	0x010a
        /*06d2*/ 	.byte	0x15
	.zero		1


	//   ....[92]....
        /*06d4*/ 	.word	0x00005470
        /*06d8*/ 	.word	0x000000ff
        /*06dc*/ 	.word	0x00000080
        /*06e0*/ 	.short	0x010a
        /*06e2*/ 	.byte	0x15
	.zero		1


	//   ....[93]....
        /*06e4*/ 	.word	0x000054b0
        /*06e8*/ 	.word	0x00000000
        /*06ec*/ 	.word	0x00000088
        /*06f0*/ 	.short	0x010a
        /*06f2*/ 	.byte	0xff
	.zero		1


	//   ....[94]....
        /*06f4*/ 	.word	0x000057e0
        /*06f8*/ 	.word	0x00000003
        /*06fc*/ 	.word	0x000000a0
        /*0700*/ 	.short	0x010a
        /*0702*/ 	.byte	0xff
	.zero		1


	//   ....[95]....
        /*0704*/ 	.word	0x00005960
        /*0708*/ 	.word	0x00000000
        /*070c*/ 	.word	0x00000000
        /*0710*/ 	.short	0x0101
        /*0712*/ 	.byte	0xff
	.zero		1


	//   ....[96]....
        /*0714*/ 	.word	0x00006490
        /*0718*/ 	.word	0x00000003
        /*071c*/ 	.word	0x00000050
        /*0720*/ 	.short	0x010a
        /*0722*/ 	.byte	0xff
	.zero		1


	//   ....[97]....
        /*0724*/ 	.word	0x000064b0
        /*0728*/ 	.word	0x000000a5
        /*072c*/ 	.word	0x000000c0
        /*0730*/ 	.short	0x010a
        /*0732*/ 	.byte	0xff
	.zero		1


	//   ....[98]....
        /*0734*/ 	.word	0x000065e0
        /*0738*/ 	.word	0x00000003
        /*073c*/ 	.word	0x00000050
        /*0740*/ 	.short	0x010a
        /*0742*/ 	.byte	0xff
	.zero		1


	//   ....[99]....
        /*0744*/ 	.word	0x00006720
        /*0748*/ 	.word	0x00000000
        /*074c*/ 	.word	0x00000000
        /*0750*/ 	.short	0x0101
        /*0752*/ 	.byte	0xff
	.zero		1


	//   ....[100]....
        /*0754*/ 	.word	0x000067a0
        /*0758*/ 	.word	0x000000a5
        /*075c*/ 	.word	0x000000c0
        /*0760*/ 	.short	0x010a
        /*0762*/ 	.byte	0xff
	.zero		1


	//   ....[101]....
        /*0764*/ 	.word	0x00007b50
        /*0768*/ 	.word	0x000000bf
        /*076c*/ 	.word	0x00000050
        /*0770*/ 	.short	0x010a
        /*0772*/ 	.byte	0xff
	.zero		1


	//   ....[102]....
        /*0774*/ 	.word	0x00007c20
        /*0778*/ 	.word	0x000000bf
        /*077c*/ 	.word	0x00000050
        /*0780*/ 	.short	0x010a
        /*0782*/ 	.byte	0xff
	.zero		1


	//   ....[103]....
        /*0784*/ 	.word	0x00007d60
        /*0788*/ 	.word	0x00000000
        /*078c*/ 	.word	0x00000000
        /*0790*/ 	.short	0x0101
        /*0792*/ 	.byte	0xff
	.zero		1


	//   ....[104]....
        /*0794*/ 	.word	0x00009100
        /*0798*/ 	.word	0x00000000
        /*079c*/ 	.word	0x00000050
        /*07a0*/ 	.short	0x010a
        /*07a2*/ 	.byte	0xff
	.zero		1


	//   ....[105]....
        /*07a4*/ 	.word	0x000091d0
        /*07a8*/ 	.word	0x00000000
        /*07ac*/ 	.word	0x00000050
        /*07b0*/ 	.short	0x010a
        /*07b2*/ 	.byte	0xff
	.zero		1


	//   ....[106]....
        /*07b4*/ 	.word	0x00009310
        /*07b8*/ 	.word	0x00000000
        /*07bc*/ 	.word	0x00000000
        /*07c0*/ 	.short	0x0101
        /*07c2*/ 	.byte	0xff
	.zero		1


	//   ....[107]....
        /*07c4*/ 	.word	0x0000a6e0
        /*07c8*/ 	.word	0x00000000
        /*07cc*/ 	.word	0x00000050
        /*07d0*/ 	.short	0x010a
        /*07d2*/ 	.byte	0xff
	.zero		1


	//   ....[108]....
        /*07d4*/ 	.word	0x0000a7b0
        /*07d8*/ 	.word	0x00000000
        /*07dc*/ 	.word	0x00000050
        /*07e0*/ 	.short	0x010a
        /*07e2*/ 	.byte	0xff
	.zero		1


	//   ....[109]....
        /*07e4*/ 	.word	0x0000a8f0
        /*07e8*/ 	.word	0x00000000
        /*07ec*/ 	.word	0x00000000
        /*07f0*/ 	.short	0x0101
        /*07f2*/ 	.byte	0xff
	.zero		1


	//   ....[110]....
        /*07f4*/ 	.word	0x0000ad20
        /*07f8*/ 	.word	0x000000a5
        /*07fc*/ 	.word	0x00000000
        /*0800*/ 	.short	0x0101
        /*0802*/ 	.byte	0xff
	.zero		1


	//   ....[111]....
        /*0804*/ 	.word	0x0000bd80
        /*0808*/ 	.word	0x00000003
        /*080c*/ 	.word	0x000000f0
        /*0810*/ 	.short	0x010a
        /*0812*/ 	.byte	0xff
	.zero		1


	//   ....[112]....
        /*0814*/ 	.word	0x0000bde0
        /*0818*/ 	.word	0x00000000
        /*081c*/ 	.word	0x00000028
        /*0820*/ 	.short	0x010a
        /*0822*/ 	.byte	0xff
	.zero		1


	//   ....[113]....
        /*0824*/ 	.word	0x0000be40
        /*0828*/ 	.word	0x00000000
        /*082c*/ 	.word	0x00000028
        /*0830*/ 	.short	0x010a
        /*0832*/ 	.byte	0xff
	.zero		1


	//   ....[114]....
        /*0834*/ 	.word	0x0000be90
        /*0838*/ 	.word	0x00000003
        /*083c*/ 	.word	0x000000a0
        /*0840*/ 	.short	0x010a
        /*0842*/ 	.byte	0xff
	.zero		1


	//   ....[115]....
        /*0844*/ 	.word	0x0000bef0
        /*0848*/ 	.word	0x00000000
        /*084c*/ 	.word	0x00000000
        /*0850*/ 	.short	0x010a
        /*0852*/ 	.byte	0xff
	.zero		1


	//   ....[116]....
        /*0854*/ 	.word	0x0000bf50
        /*0858*/ 	.word	0x00000000
        /*085c*/ 	.word	0x00000000
        /*0860*/ 	.short	0x010a
        /*0862*/ 	.byte	0xff
	.zero		1


	//   ....[117]....
        /*0864*/ 	.word	0x0000bfb0
        /*0868*/ 	.word	0x00000000
        /*086c*/ 	.word	0x00000000
        /*0870*/ 	.short	0x010a
        /*0872*/ 	.byte	0xff
	.zero		1


	//   ....[118]....
        /*0874*/ 	.word	0x0000c010
        /*0878*/ 	.word	0x00000000
        /*087c*/ 	.word	0x00000000
        /*0880*/ 	.short	0x010a
        /*0882*/ 	.byte	0xff
	.zero		1


	//   ....[119]....
        /*0884*/ 	.word	0x0000c060
        /*0888*/ 	.word	0x00000002
        /*088c*/ 	.word	0x000000e0
        /*0890*/ 	.short	0x010a
        /*0892*/ 	.byte	0xff
	.zero		1


	//   ....[120]....
        /*0894*/ 	.word	0x0000c0c0
        /*0898*/ 	.word	0x00000002
        /*089c*/ 	.word	0x000000b0
        /*08a0*/ 	.short	0x010a
        /*08a2*/ 	.byte	0xff
	.zero		1


	//   ....[121]....
        /*08a4*/ 	.word	0x0000c110
        /*08a8*/ 	.word	0x00000002
        /*08ac*/ 	.word	0x000000a0
        /*08b0*/ 	.short	0x010a
        /*08b2*/ 	.byte	0xff
	.zero		1


	//   ....[122]....
        /*08b4*/ 	.word	0x0000c170
        /*08b8*/ 	.word	0x00000000
        /*08bc*/ 	.word	0x000000b0
        /*08c0*/ 	.short	0x010a
        /*08c2*/ 	.byte	0xff
	.zero		1


	//   ....[123]....
        /*08c4*/ 	.word	0x0000c1d0
        /*08c8*/ 	.word	0x00000000
        /*08cc*/ 	.word	0x00000008
        /*08d0*/ 	.short	0x010a
        /*08d2*/ 	.byte	0xff
	.zero		1


	//   ....[124]....
        /*08d4*/ 	.word	0x0000c2c0
        /*08d8*/ 	.word	0x00000000
        /*08dc*/ 	.word	0x00000008
        /*08e0*/ 	.short	0x010a
        /*08e2*/ 	.byte	0xff
	.zero		1


	//   ....[125]....
        /*08e4*/ 	.word	0x0000c310
        /*08e8*/ 	.word	0x00000000
        /*08ec*/ 	.word	0x000000a0
        /*08f0*/ 	.short	0x010a
        /*08f2*/ 	.byte	0xff
	.zero		1


	//   ....[126]....
        /*08f4*/ 	.word	0x0000c370
        /*08f8*/ 	.word	0x00000000
        /*08fc*/ 	.word	0x000000d0
        /*0900*/ 	.short	0x010a
        /*0902*/ 	.byte	0xff
	.zero		1


	//   ....[127]....
        /*0904*/ 	.word	0x0000c3d0
        /*0908*/ 	.word	0x00000000
        /*090c*/ 	.word	0x00000000
        /*0910*/ 	.short	0x010a
        /*0912*/ 	.byte	0xff
	.zero		1


	//   ....[128]....
        /*0914*/ 	.word	0x0000c430
        /*0918*/ 	.word	0x00000000
        /*091c*/ 	.word	0x00000000
        /*0920*/ 	.short	0x010a
        /*0922*/ 	.byte	0xff
	.zero		1


	//   ....[129]....
        /*0924*/ 	.word	0x0000c490
        /*0928*/ 	.word	0x00000000
        /*092c*/ 	.word	0x00000100
        /*0930*/ 	.short	0x010a
        /*0932*/ 	.byte	0xff
	.zero		1


	//   ....[130]....
        /*0934*/ 	.word	0x0000c4e0
        /*0938*/ 	.word	0x0000000c
        /*093c*/ 	.word	0x000000a0
        /*0940*/ 	.short	0x010a
        /*0942*/ 	.byte	0xff
	.zero		1


	//   ....[131]....
        /*0944*/ 	.word	0x0000c540
        /*0948*/ 	.word	0x00000000
        /*094c*/ 	.word	0x00000098
        /*0950*/ 	.short	0x010a
        /*0952*/ 	.byte	0xff
	.zero		1


	//   ....[132]....
        /*0954*/ 	.word	0x0000c5a0
        /*0958*/ 	.word	0x00000000
        /*095c*/ 	.word	0x00000070
        /*0960*/ 	.short	0x010a
        /*0962*/ 	.byte	0xff
	.zero		1


	//   ....[133]....
        /*0964*/ 	.word	0x0000c600
        /*0968*/ 	.word	0x00000000
        /*096c*/ 	.word	0x00000078
        /*0970*/ 	.short	0x010a
        /*0972*/ 	.byte	0xff
	.zero		1


	//   ....[134]....
        /*0974*/ 	.word	0x0000c660
        /*0978*/ 	.word	0x00000000
        /*097c*/ 	.word	0x00000080
        /*0980*/ 	.short	0x010a
        /*0982*/ 	.byte	0xff
	.zero		1


	//   ....[135]....
        /*0984*/ 	.word	0x0000c6c0
        /*0988*/ 	.word	0x00000000
        /*098c*/ 	.word	0x00000088
        /*0990*/ 	.short	0x010a
        /*0992*/ 	.byte	0xff
	.zero		1


	//   ....[136]....
        /*0994*/ 	.word	0x0000c720
        /*0998*/ 	.word	0x00000000
        /*099c*/ 	.word	0x00000070
        /*09a0*/ 	.short	0x010a
        /*09a2*/ 	.byte	0xff
	.zero		1


	//   ....[137]....
        /*09a4*/ 	.word	0x0000c780
        /*09a8*/ 	.word	0x00000000
        /*09ac*/ 	.word	0x00000078
        /*09b0*/ 	.short	0x010a
        /*09b2*/ 	.byte	0xff
	.zero		1


	//   ....[138]....
        /*09b4*/ 	.word	0x0000c7e0
        /*09b8*/ 	.word	0x00000000
        /*09bc*/ 	.word	0x00000080
        /*09c0*/ 	.short	0x010a
        /*09c2*/ 	.byte	0xff
	.zero		1


	//   ....[139]....
        /*09c4*/ 	.word	0x0000c830
        /*09c8*/ 	.word	0x00000003
        /*09cc*/ 	.word	0x000000a0
        /*09d0*/ 	.short	0x010a
        /*09d2*/ 	.byte	0xff
	.zero		1


	//   ....[140]....
        /*09d4*/ 	.word	0x0000c880
        /*09d8*/ 	.word	0x00000003
        /*09dc*/ 	.word	0x00000050
        /*09e0*/ 	.short	0x010a
        /*09e2*/ 	.byte	0xff
	.zero		1


	//   ....[141]....
        /*09e4*/ 	.word	0x0000c8d0
        /*09e8*/ 	.word	0x000000a5
        /*09ec*/ 	.word	0x000000c0
        /*09f0*/ 	.short	0x010a
        /*09f2*/ 	.byte	0xff
	.zero		1


	//   ....[142]....
        /*09f4*/ 	.word	0x0000c920
        /*09f8*/ 	.word	0x000000bf
        /*09fc*/ 	.word	0x00000050
        /*0a00*/ 	.short	0x010a
        /*0a02*/ 	.byte	0xff
	.zero		1


	//   ....[143]....
        /*0a04*/ 	.word	0x0000c970
        /*0a08*/ 	.word	0x00000000
        /*0a0c*/ 	.word	0x00000050
        /*0a10*/ 	.short	0x010a
        /*0a12*/ 	.byte	0xff
	.zero		1


	//   ....[144]....
        /*0a14*/ 	.word	0x0000c9c0
        /*0a18*/ 	.word	0x00000000
        /*0a1c*/ 	.word	0x00000050
        /*0a20*/ 	.short	0x010a
        /*0a22*/ 	.byte	0xff
	.zero		1


	//----- nvinfo : EIATTR_NUM_MBARRIERS
	.align		4
.L_48:
        /*0a24*/ 	.byte	0x03, 0x38
        /*0a26*/ 	.short	0x0021


	//----- nvinfo : EIATTR_EXIT_INSTR_OFFSETS
	.align		4
        /*0a28*/ 	.byte	0x04, 0x1c
        /*0a2a*/ 	.short	(.L_50 - .L_49)


	//   ....[0]....
.L_49:
        /*0a2c*/ 	.word	0x00002bd0


	//   ....[1]....
        /*0a30*/ 	.word	0x000030c0


	//   ....[2]....
        /*0a34*/ 	.word	0x00003120


	//   ....[3]....
        /*0a38*/ 	.word	0x00004380


	//   ....[4]....
        /*0a3c*/ 	.word	0x000054e0


	//   ....[5]....
        /*0a40*/ 	.word	0x00005520


	//   ....[6]....
        /*0a44*/ 	.word	0x0000bd70


	//----- nvinfo : EIATTR_MAX_THREADS
	.align		4
.L_50:
        /*0a48*/ 	.byte	0x04, 0x05
        /*0a4a*/ 	.short	(.L_52 - .L_51)
.L_51:
        /*0a4c*/ 	.word	0x00000100
        /*0a50*/ 	.word	0x00000001
        /*0a54*/ 	.word	0x00000001


	//----- nvinfo : EIATTR_CRS_STACK_SIZE
	.align		4
.L_52:
        /*0a58*/ 	.byte	0x04, 0x1e
        /*0a5a*/ 	.short	(.L_54 - .L_53)
.L_53:
        /*0a5c*/ 	.word	0x00000000


	//----- nvinfo : EIATTR_CBANK_PARAM_SIZE
	.align		4
.L_54:
        /*0a60*/ 	.byte	0x03, 0x19
        /*0a62*/ 	.short	0x0800


	//----- nvinfo : EIATTR_PARAM_CBANK
	.align		4
        /*0a64*/ 	.byte	0x04, 0x0a
        /*0a66*/ 	.short	(.L_56 - .L_55)
	.align		4
.L_55:
        /*0a68*/ 	.word	index@(.nv.constant0._ZN7cutlass13device_kernelINS_4gemm6kernel13GemmUniversalIN4cute5tupleIJiiiiEEENS1_10collective13CollectiveMmaINS1_35MainloopSm100TmaUmmaWarpSpecializedILi5ELi2ELi2ENS5_IJNS4_1CILi2EEENSA_ILi4EEENSA_ILi1EEEEEEEENS5_IJNSA_ILi256EEESG_NSA_ILi128EEEEEENS_12float_e5m2_tENS5_IJlSD_lEEESJ_SK_NS4_8TiledMMAINS4_8MMA_AtomIJNS4_10MMA_TraitsINS4_25SM100_MMA_F8F6F4_2x1SM_SSEJSJ_SJ_fSG_SG_NS4_17integral_constantINS4_4UMMA5MajorELSR_0EEESS_NSP_INSQ_7ScaleInELST_0EEESU_EEEEEENS4_6LayoutINS5_IJSD_SD_SD_EEENS5_IJNSA_ILi0EEESZ_SZ_EEEEENS5_IJNS4_10UnderscoreES12_S12_EEEEENS4_28SM100_TMA_2SM_LOAD_MULTICASTENS4_14ComposedLayoutINS4_7SwizzleILi3ELi4ELi3EEENS4_18smem_ptr_flag_bitsILi8EEENSX_INS5_IJNSA_ILi8EEESH_EEENS5_IJSH_SD_EEEEEEEvNS4_8identityENS4_18SM100_TMA_2SM_LOADES1F_vS1G_EENS_8epilogue10collective18CollectiveEpilogueINS1J_23Sm100TmaWarpSpecializedILi4ELi2ELi64ELb0ELb0EEEJNS5_IJSH_SG_SH_EEENS5_IJNSX_ISH_SD_EENSX_INSA_ILi64EEESD_EEEEESJ_SK_SJ_SK_NS1J_6fusion15FusionCallbacksIS1N_NS1T_17LinearCombinationISJ_fSJ_fLNS_15FloatRoundStyleE2EEES1O_S1S_JEEENS4_5SM1004TMEM4LOAD26SM100_TMEM_LOAD_32dp32b64xENS4_13SM90_TMA_LOADENS16_INS17_ILi2ELi4ELi3EEES1A_NSX_INS5_IJS1B_S1Q_EEENS5_IJS1Q_SD_EEEEEEENS4_39AutoVectorizingCopyWithAssumedAlignmentILi128EEENS4_14SM90_TMA_STOREES28_S2A_S2A_EEEvvEEEEvNT_6ParamsE)
        /*0a6c*/ 	.short	0x0380
        /*0a6e*/ 	.short	0x0800


	//----- nvinfo : EIATTR_SW_WAR
	.align		4
.L_56:
        /*0a70*/ 	.byte	0x04, 0x36
        /*0a72*/ 	.short	(.L_58 - .L_57)
.L_57:
        /*0a74*/ 	.word	0x00000008
.L_58:


//--------------------- .nv.callgraph             --------------------------
	.section	.nv.callgraph,"",@"SHT_CUDA_CALLGRAPH"
	.align	4
	.sectionentsize	8
	.align		4
        /*0000*/ 	.word	0x00000000
	.align		4
        /*0004*/ 	.word	0xffffffff
	.align		4
        /*0008*/ 	.word	index@(_ZN7cutlass13device_kernelINS_4gemm6kernel13GemmUniversalIN4cute5tupleIJiiiiEEENS1_10collective13CollectiveMmaINS1_35MainloopSm100TmaUmmaWarpSpecializedILi5ELi2ELi2ENS5_IJNS4_1CILi2EEENSA_ILi4EEENSA_ILi1EEEEEEEENS5_IJNSA_ILi256EEESG_NSA_ILi128EEEEEENS_12float_e5m2_tENS5_IJlSD_lEEESJ_SK_NS4_8TiledMMAINS4_8MMA_AtomIJNS4_10MMA_TraitsINS4_25SM100_MMA_F8F6F4_2x1SM_SSEJSJ_SJ_fSG_SG_NS4_17integral_constantINS4_4UMMA5MajorELSR_0EEESS_NSP_INSQ_7ScaleInELST_0EEESU_EEEEEENS4_6LayoutINS5_IJSD_SD_SD_EEENS5_IJNSA_ILi0EEESZ_SZ_EEEEENS5_IJNS4_10UnderscoreES12_S12_EEEEENS4_28SM100_TMA_2SM_LOAD_MULTICASTENS4_14ComposedLayoutINS4_7SwizzleILi3ELi4ELi3EEENS4_18smem_ptr_flag_bitsILi8EEENSX_INS5_IJNSA_ILi8EEESH_EEENS5_IJSH_SD_EEEEEEEvNS4_8identityENS4_18SM100_TMA_2SM_LOADES1F_vS1G_EENS_8epilogue10collective18CollectiveEpilogueINS1J_23Sm100TmaWarpSpecializedILi4ELi2ELi64ELb0ELb0EEEJNS5_IJSH_SG_SH_EEENS5_IJNSX_ISH_SD_EENSX_INSA_ILi64EEESD_EEEEESJ_SK_SJ_SK_NS1J_6fusion15FusionCallbacksIS1N_NS1T_17LinearCombinationISJ_fSJ_fLNS_15FloatRoundStyleE2EEES1O_S1S_JEEENS4_5SM1004TMEM4LOAD26SM100_TMEM_LOAD_32dp32b64xENS4_13SM90_TMA_LOADENS16_INS17_ILi2ELi4ELi3EEES1A_NSX_INS5_IJS1B_S1Q_EEENS5_IJS1Q_SD_EEEEEEENS4_39AutoVectorizingCopyWithAssumedAlignmentILi128EEENS4_14SM90_TMA_STOREES28_S2A_S2A_EEEvvEEEEvNT_6ParamsE)
	.align		4
        /*000c*/ 	.word	index@(__assertfail)
	.align		4
        /*0010*/ 	.word	0x00000000
	.align		4
        /*0014*/ 	.word	0xfffffffe
	.align		4
        /*0018*/ 	.word	0x00000000
	.align		4
        /*001c*/ 	.word	0xfffffffd
	.align		4
        /*0020*/ 	.word	0x00000000
	.align		4
        /*0024*/ 	.word	0xfffffffc


//--------------------- .nv.constant4             --------------------------
	.section	.nv.constant4,"a",@progbits
	.align	8
	.align		8
.nv.constant4:
        /*0000*/ 	.dword	__assertfail
	.align		8
        /*0008*/ 	.dword	__unnamed_1
	.align		8
        /*0010*/ 	.dword	__unnamed_2
	.align		8
        /*0018*/ 	.dword	__unnamed_3
	.align		8
        /*0020*/ 	.dword	_ZN40_INTERNAL_b4ad06a9_4_k_cu_56da881d_232524cuda3std3__45__cpo5beginE
	.align		8
        /*0028*/ 	.dword	_ZN40_INTERNAL_b4ad06a9_4_k_cu_56da881d_232524cuda3std3__45__cpo3endE
	.align		8
        /*0030*/ 	.dword	_ZN40_INTERNAL_b4ad06a9_4_k_cu_56da881d_232524cuda3std3__45__cpo6cbeginE
	.align		8
        /*0038*/ 	.dword	_ZN40_INTERNAL_b4ad06a9_4_k_cu_56da881d_232524cuda3std3__45__cpo4cendE
	.align		8
        /*0040*/ 	.dword	_ZN40_INTERNAL_b4ad06a9_4_k_cu_56da881d_232524cuda3std3__442_GLOBAL__N__b4ad06a9_4_k_cu_56da881d_232526ignoreE
	.align		8
        /*0048*/ 	.dword	_ZN40_INTERNAL_b4ad06a9_4_k_cu_56da881d_232524cuda3std3__419piecewise_constructE
	.align		8
        /*0050*/ 	.dword	_ZN40_INTERNAL_b4ad06a9_4_k_cu_56da881d_232524cuda3std3__48in_placeE
	.align		8
        /*0058*/ 	.dword	_ZN40_INTERNAL_b4ad06a9_4_k_cu_56da881d_232524cuda3std6ranges3__45__cpo4swapE
	.align		8
        /*0060*/ 	.dword	_ZN40_INTERNAL_b4ad06a9_4_k_cu_56da881d_232524cuda3std6ranges3__45__cpo9iter_moveE
	.align		8
        /*0068*/ 	.dword	_ZN40_INTERNAL_b4ad06a9_4_k_cu_56da881d_232524cute7productE
	.align		8
        /*0070*/ 	.dword	_ZN40_INTERNAL_b4ad06a9_4_k_cu_56da881d_232524cute1_E
	.align		8
        /*0078*/ 	.dword	$str$25
	.align		8
        /*0080*/ 	.dword	$str$26
	.align		8
        /*0088*/ 	.dword	$str$27
	.align		8
        /*0090*/ 	.dword	$str$28


//--------------------- .text._ZN7cutlass13device_kernelINS_4gemm6kernel13GemmUniversalIN4cute5tupleIJiiiiEEENS1_10collective13CollectiveMmaINS1_35MainloopSm100TmaUmmaWarpSpecializedILi5ELi2ELi2ENS5_IJNS4_1CILi2EEENSA_ILi4EEENSA_ILi1EEEEEEEENS5_IJNSA_ILi256EEESG_NSA_ILi128EEEEEENS_12float_e5m2_tENS5_IJlSD_lEEESJ_SK_NS4_8TiledMMAINS4_8MMA_AtomIJNS4_10MMA_TraitsINS4_25SM100_MMA_F8F6F4_2x1SM_SSEJSJ_SJ_fSG_SG_NS4_17integral_constantINS4_4UMMA5MajorELSR_0EEESS_NSP_INSQ_7ScaleInELST_0EEESU_EEEEEENS4_6LayoutINS5_IJSD_SD_SD_EEENS5_IJNSA_ILi0EEESZ_SZ_EEEEENS5_IJNS4_10UnderscoreES12_S12_EEEEENS4_28SM100_TMA_2SM_LOAD_MULTICASTENS4_14ComposedLayoutINS4_7SwizzleILi3ELi4ELi3EEENS4_18smem_ptr_flag_bitsILi8EEENSX_INS5_IJNSA_ILi8EEESH_EEENS5_IJSH_SD_EEEEEEEvNS4_8identityENS4_18SM100_TMA_2SM_LOADES1F_vS1G_EENS_8epilogue10collective18CollectiveEpilogueINS1J_23Sm100TmaWarpSpecializedILi4ELi2ELi64ELb0ELb0EEEJNS5_IJSH_SG_SH_EEENS5_IJNSX_ISH_SD_EENSX_INSA_ILi64EEESD_EEEEESJ_SK_SJ_SK_NS1J_6fusion15FusionCallbacksIS1N_NS1T_17LinearCombinationISJ_fSJ_fLNS_15FloatRoundStyleE2EEES1O_S1S_JEEENS4_5SM1004TMEM4LOAD26SM100_TMEM_LOAD_32dp32b64xENS4_13SM90_TMA_LOADENS16_INS17_ILi2ELi4ELi3EEES1A_NSX_INS5_IJS1B_S1Q_EEENS5_IJS1Q_SD_EEEEEEENS4_39AutoVectorizingCopyWithAssumedAlignmentILi128EEENS4_14SM90_TMA_STOREES28_S2A_S2A_EEEvvEEEEvNT_6ParamsE --------------------------
	.section	.text._ZN7cutlass13device_kernelINS_4gemm6kernel13GemmUniversalIN4cute5tupleIJiiiiEEENS1_10collective13CollectiveMmaINS1_35MainloopSm100TmaUmmaWarpSpecializedILi5ELi2ELi2ENS5_IJNS4_1CILi2EEENSA_ILi4EEENSA_ILi1EEEEEEEENS5_IJNSA_ILi256EEESG_NSA_ILi128EEEEEENS_12float_e5m2_tENS5_IJlSD_lEEESJ_SK_NS4_8TiledMMAINS4_8MMA_AtomIJNS4_10MMA_TraitsINS4_25SM100_MMA_F8F6F4_2x1SM_SSEJSJ_SJ_fSG_SG_NS4_17integral_constantINS4_4UMMA5MajorELSR_0EEESS_NSP_INSQ_7ScaleInELST_0EEESU_EEEEEENS4_6LayoutINS5_IJSD_SD_SD_EEENS5_IJNSA_ILi0EEESZ_SZ_EEEEENS5_IJNS4_10UnderscoreES12_S12_EEEEENS4_28SM100_TMA_2SM_LOAD_MULTICASTENS4_14ComposedLayoutINS4_7SwizzleILi3ELi4ELi3EEENS4_18smem_ptr_flag_bitsILi8EEENSX_INS5_IJNSA_ILi8EEESH_EEENS5_IJSH_SD_EEEEEEEvNS4_8identityENS4_18SM100_TMA_2SM_LOADES1F_vS1G_EENS_8epilogue10collective18CollectiveEpilogueINS1J_23Sm100TmaWarpSpecializedILi4ELi2ELi64ELb0ELb0EEEJNS5_IJSH_SG_SH_EEENS5_IJNSX_ISH_SD_EENSX_INSA_ILi64EEESD_EEEEESJ_SK_SJ_SK_NS1J_6fusion15FusionCallbacksIS1N_NS1T_17LinearCombinationISJ_fSJ_fLNS_15FloatRoundStyleE2EEES1O_S1S_JEEENS4_5SM1004TMEM4LOAD26SM100_TMEM_LOAD_32dp32b64xENS4_13SM90_TMA_LOADENS16_INS17_ILi2ELi4ELi3EEES1A_NSX_INS5_IJS1B_S1Q_EEENS5_IJS1Q_SD_EEEEEEENS4_39AutoVectorizingCopyWithAssumedAlignmentILi128EEENS4_14SM90_TMA_STOREES28_S2A_S2A_EEEvvEEEEvNT_6ParamsE,"ax",@progbits
	.align	128
.text._ZN7cutlass13device_kernelINS_4gemm6kernel13GemmUniversalIN4cute5tupleIJiiiiEEENS1_10collective13CollectiveMmaINS1_35MainloopSm100TmaUmmaWarpSpecializedILi5ELi2ELi2ENS5_IJNS4_1CILi2EEENSA_ILi4EEENSA_ILi1EEEEEEEENS5_IJNSA_ILi256EEESG_NSA_ILi128EEEEEENS_12float_e5m2_tENS5_IJlSD_lEEESJ_SK_NS4_8TiledMMAINS4_8MMA_AtomIJNS4_10MMA_TraitsINS4_25SM100_MMA_F8F6F4_2x1SM_SSEJSJ_SJ_fSG_SG_NS4_17integral_constantINS4_4UMMA5MajorELSR_0EEESS_NSP_INSQ_7ScaleInELST_0EEESU_EEEEEENS4_6LayoutINS5_IJSD_SD_SD_EEENS5_IJNSA_ILi0EEESZ_SZ_EEEEENS5_IJNS4_10UnderscoreES12_S12_EEEEENS4_28SM100_TMA_2SM_LOAD_MULTICASTENS4_14ComposedLayoutINS4_7SwizzleILi3ELi4ELi3EEENS4_18smem_ptr_flag_bitsILi8EEENSX_INS5_IJNSA_ILi8EEESH_EEENS5_IJSH_SD_EEEEEEEvNS4_8identityENS4_18SM100_TMA_2SM_LOADES1F_vS1G_EENS_8epilogue10collective18CollectiveEpilogueINS1J_23Sm100TmaWarpSpecializedILi4ELi2ELi64ELb0ELb0EEEJNS5_IJSH_SG_SH_EEENS5_IJNSX_ISH_SD_EENSX_INSA_ILi64EEESD_EEEEESJ_SK_SJ_SK_NS1J_6fusion15FusionCallbacksIS1N_NS1T_17LinearCombinationISJ_fSJ_fLNS_15FloatRoundStyleE2EEES1O_S1S_JEEENS4_5SM1004TMEM4LOAD26SM100_TMEM_LOAD_32dp32b64xENS4_13SM90_TMA_LOADENS16_INS17_ILi2ELi4ELi3EEES1A_NSX_INS5_IJS1B_S1Q_EEENS5_IJS1Q_SD_EEEEEEENS4_39AutoVectorizingCopyWithAssumedAlignmentILi128EEENS4_14SM90_TMA_STOREES28_S2A_S2A_EEEvvEEEEvNT_6ParamsE:
        .type           _ZN7cutlass13device_kernelINS_4gemm6kernel13GemmUniversalIN4cute5tupleIJiiiiEEENS1_10collective13CollectiveMmaINS1_35MainloopSm100TmaUmmaWarpSpecializedILi5ELi2ELi2ENS5_IJNS4_1CILi2EEENSA_ILi4EEENSA_ILi1EEEEEEEENS5_IJNSA_ILi256EEESG_NSA_ILi128EEEEEENS_12float_e5m2_tENS5_IJlSD_lEEESJ_SK_NS4_8TiledMMAINS4_8MMA_AtomIJNS4_10MMA_TraitsINS4_25SM100_MMA_F8F6F4_2x1SM_SSEJSJ_SJ_fSG_SG_NS4_17integral_constantINS4_4UMMA5MajorELSR_0EEESS_NSP_INSQ_7ScaleInELST_0EEESU_EEEEEENS4_6LayoutINS5_IJSD_SD_SD_EEENS5_IJNSA_ILi0EEESZ_SZ_EEEEENS5_IJNS4_10UnderscoreES12_S12_EEEEENS4_28SM100_TMA_2SM_LOAD_MULTICASTENS4_14ComposedLayoutINS4_7SwizzleILi3ELi4ELi3EEENS4_18smem_ptr_flag_bitsILi8EEENSX_INS5_IJNSA_ILi8EEESH_EEENS5_IJSH_SD_EEEEEEEvNS4_8identityENS4_18SM100_TMA_2SM_LOADES1F_vS1G_EENS_8epilogue10collective18CollectiveEpilogueINS1J_23Sm100TmaWarpSpecializedILi4ELi2ELi64ELb0ELb0EEEJNS5_IJSH_SG_SH_EEENS5_IJNSX_ISH_SD_EENSX_INSA_ILi64EEESD_EEEEESJ_SK_SJ_SK_NS1J_6fusion15FusionCallbacksIS1N_NS1T_17LinearCombinationISJ_fSJ_fLNS_15FloatRoundStyleE2EEES1O_S1S_JEEENS4_5SM1004TMEM4LOAD26SM100_TMEM_LOAD_32dp32b64xENS4_13SM90_TMA_LOADENS16_INS17_ILi2ELi4ELi3EEES1A_NSX_INS5_IJS1B_S1Q_EEENS5_IJS1Q_SD_EEEEEEENS4_39AutoVectorizingCopyWithAssumedAlignmentILi128EEENS4_14SM90_TMA_STOREES28_S2A_S2A_EEEvvEEEEvNT_6ParamsE,@function
        .size           _ZN7cutlass13device_kernelINS_4gemm6kernel13GemmUniversalIN4cute5tupleIJiiiiEEENS1_10collective13CollectiveMmaINS1_35MainloopSm100TmaUmmaWarpSpecializedILi5ELi2ELi2ENS5_IJNS4_1CILi2EEENSA_ILi4EEENSA_ILi1EEEEEEEENS5_IJNSA_ILi256EEESG_NSA_ILi128EEEEEENS_12float_e5m2_tENS5_IJlSD_lEEESJ_SK_NS4_8TiledMMAINS4_8MMA_AtomIJNS4_10MMA_TraitsINS4_25SM100_MMA_F8F6F4_2x1SM_SSEJSJ_SJ_fSG_SG_NS4_17integral_constantINS4_4UMMA5MajorELSR_0EEESS_NSP_INSQ_7ScaleInELST_0EEESU_EEEEEENS4_6LayoutINS5_IJSD_SD_SD_EEENS5_IJNSA_ILi0EEESZ_SZ_EEEEENS5_IJNS4_10UnderscoreES12_S12_EEEEENS4_28SM100_TMA_2SM_LOAD_MULTICASTENS4_14ComposedLayoutINS4_7SwizzleILi3ELi4ELi3EEENS4_18smem_ptr_flag_bitsILi8EEENSX_INS5_IJNSA_ILi8EEESH_EEENS5_IJSH_SD_EEEEEEEvNS4_8identityENS4_18SM100_TMA_2SM_LOADES1F_vS1G_EENS_8epilogue10collective18CollectiveEpilogueINS1J_23Sm100TmaWarpSpecializedILi4ELi2ELi64ELb0ELb0EEEJNS5_IJSH_SG_SH_EEENS5_IJNSX_ISH_SD_EENSX_INSA_ILi64EEESD_EEEEESJ_SK_SJ_SK_NS1J_6fusion15FusionCallbacksIS1N_NS1T_17LinearCombinationISJ_fSJ_fLNS_15FloatRoundStyleE2EEES1O_S1S_JEEENS4_5SM1004TMEM4LOAD26SM100_TMEM_LOAD_32dp32b64xENS4_13SM90_TMA_LOADENS16_INS17_ILi2ELi4ELi3EEES1A_NSX_INS5_IJS1B_S1Q_EEENS5_IJS1Q_SD_EEEEEEENS4_39AutoVectorizingCopyWithAssumedAlignmentILi128EEENS4_14SM90_TMA_STOREES28_S2A_S2A_EEEvvEEEEvNT_6ParamsE,(.L_x_191 - _ZN7cutlass13device_kernelINS_4gemm6kernel13GemmUniversalIN4cute5tupleIJiiiiEEENS1_10collective13CollectiveMmaINS1_35MainloopSm100TmaUmmaWarpSpecializedILi5ELi2ELi2ENS5_IJNS4_1CILi2EEENSA_ILi4EEENSA_ILi1EEEEEEEENS5_IJNSA_ILi256EEESG_NSA_ILi128EEEEEENS_12float_e5m2_tENS5_IJlSD_lEEESJ_SK_NS4_8TiledMMAINS4_8MMA_AtomIJNS4_10MMA_TraitsINS4_25SM100_MMA_F8F6F4_2x1SM_SSEJSJ_SJ_fSG_SG_NS4_17integral_constantINS4_4UMMA5MajorELSR_0EEESS_NSP_INSQ_7ScaleInELST_0EEESU_EEEEEENS4_6LayoutINS5_IJSD_SD_SD_EEENS5_IJNSA_ILi0EEESZ_SZ_EEEEENS5_IJNS4_10UnderscoreES12_S12_EEEEENS4_28SM100_TMA_2SM_LOAD_MULTICASTENS4_14ComposedLayoutINS4_7SwizzleILi3ELi4ELi3EEENS4_18smem_ptr_flag_bitsILi8EEENSX_INS5_IJNSA_ILi8EEESH_EEENS5_IJSH_SD_EEEEEEEvNS4_8identityENS4_18SM100_TMA_2SM_LOADES1F_vS1G_EENS_8epilogue10collective18CollectiveEpilogueINS1J_23Sm100TmaWarpSpecializedILi4ELi2ELi64ELb0ELb0EEEJNS5_IJSH_SG_SH_EEENS5_IJNSX_ISH_SD_EENSX_INSA_ILi64EEESD_EEEEESJ_SK_SJ_SK_NS1J_6fusion15FusionCallbacksIS1N_NS1T_17LinearCombinationISJ_fSJ_fLNS_15FloatRoundStyleE2EEES1O_S1S_JEEENS4_5SM1004TMEM4LOAD26SM100_TMEM_LOAD_32dp32b64xENS4_13SM90_TMA_LOADENS16_INS17_ILi2ELi4ELi3EEES1A_NSX_INS5_IJS1B_S1Q_EEENS5_IJS1Q_SD_EEEEEEENS4_39AutoVectorizingCopyWithAssumedAlignmentILi128EEENS4_14SM90_TMA_STOREES28_S2A_S2A_EEEvvEEEEvNT_6ParamsE)
        .other          _ZN7cutlass13device_kernelINS_4gemm6kernel13GemmUniversalIN4cute5tupleIJiiiiEEENS1_10collective13CollectiveMmaINS1_35MainloopSm100TmaUmmaWarpSpecializedILi5ELi2ELi2ENS5_IJNS4_1CILi2EEENSA_ILi4EEENSA_ILi1EEEEEEEENS5_IJNSA_ILi256EEESG_NSA_ILi128EEEEEENS_12float_e5m2_tENS5_IJlSD_lEEESJ_SK_NS4_8TiledMMAINS4_8MMA_AtomIJNS4_10MMA_TraitsINS4_25SM100_MMA_F8F6F4_2x1SM_SSEJSJ_SJ_fSG_SG_NS4_17integral_constantINS4_4UMMA5MajorELSR_0EEESS_NSP_INSQ_7ScaleInELST_0EEESU_EEEEEENS4_6LayoutINS5_IJSD_SD_SD_EEENS5_IJNSA_ILi0EEESZ_SZ_EEEEENS5_IJNS4_10UnderscoreES12_S12_EEEEENS4_28SM100_TMA_2SM_LOAD_MULTICASTENS4_14ComposedLayoutINS4_7SwizzleILi3ELi4ELi3EEENS4_18smem_ptr_flag_bitsILi8EEENSX_INS5_IJNSA_ILi8EEESH_EEENS5_IJSH_SD_EEEEEEEvNS4_8identityENS4_18SM100_TMA_2SM_LOADES1F_vS1G_EENS_8epilogue10collective18CollectiveEpilogueINS1J_23Sm100TmaWarpSpecializedILi4ELi2ELi64ELb0ELb0EEEJNS5_IJSH_SG_SH_EEENS5_IJNSX_ISH_SD_EENSX_INSA_ILi64EEESD_EEEEESJ_SK_SJ_SK_NS1J_6fusion15FusionCallbacksIS1N_NS1T_17LinearCombinationISJ_fSJ_fLNS_15FloatRoundStyleE2EEES1O_S1S_JEEENS4_5SM1004TMEM4LOAD26SM100_TMEM_LOAD_32dp32b64xENS4_13SM90_TMA_LOADENS16_INS17_ILi2ELi4ELi3EEES1A_NSX_INS5_IJS1B_S1Q_EEENS5_IJS1Q_SD_EEEEEEENS4_39AutoVectorizingCopyWithAssumedAlignmentILi128EEENS4_14SM90_TMA_STOREES28_S2A_S2A_EEEvvEEEEvNT_6ParamsE,@"STO_CUDA_ENTRY STV_DEFAULT"
_ZN7cutlass13device_kernelINS_4gemm6kernel13GemmUniversalIN4cute5tupleIJiiiiEEENS1_10collective13CollectiveMmaINS1_35MainloopSm100TmaUmmaWarpSpecializedILi5ELi2ELi2ENS5_IJNS4_1CILi2EEENSA_ILi4EEENSA_ILi1EEEEEEEENS5_IJNSA_ILi256EEESG_NSA_ILi128EEEEEENS_12float_e5m2_tENS5_IJlSD_lEEESJ_SK_NS4_8TiledMMAINS4_8MMA_AtomIJNS4_10MMA_TraitsINS4_25SM100_MMA_F8F6F4_2x1SM_SSEJSJ_SJ_fSG_SG_NS4_17integral_constantINS4_4UMMA5MajorELSR_0EEESS_NSP_INSQ_7ScaleInELST_0EEESU_EEEEEENS4_6LayoutINS5_IJSD_SD_SD_EEENS5_IJNSA_ILi0EEESZ_SZ_EEEEENS5_IJNS4_10UnderscoreES12_S12_EEEEENS4_28SM100_TMA_2SM_LOAD_MULTICASTENS4_14ComposedLayoutINS4_7SwizzleILi3ELi4ELi3EEENS4_18smem_ptr_flag_bitsILi8EEENSX_INS5_IJNSA_ILi8EEESH_EEENS5_IJSH_SD_EEEEEEEvNS4_8identityENS4_18SM100_TMA_2SM_LOADES1F_vS1G_EENS_8epilogue10collective18CollectiveEpilogueINS1J_23Sm100TmaWarpSpecializedILi4ELi2ELi64ELb0ELb0EEEJNS5_IJSH_SG_SH_EEENS5_IJNSX_ISH_SD_EENSX_INSA_ILi64EEESD_EEEEESJ_SK_SJ_SK_NS1J_6fusion15FusionCallbacksIS1N_NS1T_17LinearCombinationISJ_fSJ_fLNS_15FloatRoundStyleE2EEES1O_S1S_JEEENS4_5SM1004TMEM4LOAD26SM100_TMEM_LOAD_32dp32b64xENS4_13SM90_TMA_LOADENS16_INS17_ILi2ELi4ELi3EEES1A_NSX_INS5_IJS1B_S1Q_EEENS5_IJS1Q_SD_EEEEEEENS4_39AutoVectorizingCopyWithAssumedAlignmentILi128EEENS4_14SM90_TMA_STOREES28_S2A_S2A_EEEvvEEEEvNT_6ParamsE:
[----:B------:R-:W1:Y:S01]  /*0000*/  LDC R1, c[0x0][0x37c] ;  /* 0x0000df00ff017b82 */ /* 0x000e620000000800 */
[----:B------:R-:W2:Y:S01]  /*0010*/  S2R R174, SR_TID.X ;  /* 0x0000000000ae7919 */ /* 0x000ea20000002100 */
[----:B------:R-:W3:Y:S06]  /*0020*/  LDCU.64 UR8, c[0x0][0x890] ;  /* 0x00011200ff0877ac */ /* 0x000eec0008000a00 */
[----:B------:R-:W4:Y:S01]  /*0030*/  S2UR UR45, SR_CgaCtaId ;  /* 0x00000000002d79c3 */ /* 0x000f220000008800 */
[----:B------:R-:W-:Y:S02]  /*0040*/  PRMT R162, RZ, 0x7610, R162 ;  /* 0x00007610ffa27816 */ /* 0x000fe400000000a2 */
[----:B------:R-:W-:-:S02]  /*0050*/  ELECT P0, URZ, PT ;  /* 0x0000000000ff782f */ /* 0x000fc40003800000 */
[----:B---3--:R-:W-:-:S04]  /*0060*/  ISETP.NE.U32.AND P1, PT, RZ, UR8, PT ;  /* 0x00000008ff007c0c */ /* 0x008fc8000bf25070 */
[----:B------:R-:W-:Y:S01]  /*0070*/  ISETP.NE.AND.EX P2, PT, RZ, UR9, PT, P1 ;  /* 0x00000009ff007c0c */ /* 0x000fe2000bf45310 */
[----:B----4-:R-:W-:Y:S02]  /*0080*/  ULOP3.LUT UR47, UR45, 0x1, URZ, 0xc0, !UPT ;  /* 0x000000012d2f7892 */ /* 0x010fe4000f8ec0ff */
[----:B------:R-:W-:Y:S01]  /*0090*/  ULOP3.LUT UR48, UR45, 0x1, URZ, 0x3c, !UPT ;  /* 0x000000012d307892 */ /* 0x000fe2000f8e3cff */
[----:B--2---:R-:W-:-:S05]  /*00a0*/  SHF.R.U32.HI R163, RZ, 0x5, R174 ;  /* 0x00000005ffa37819 */ /* 0x004fca00000116ae */
[----:B------:R-:W2:Y:S02]  /*00b0*/  SHFL.IDX PT, R0, R163, RZ, 0x1f ;  /* 0x00001fffa3007589 */ /* 0x000ea400000e0000 */
[----:B--2---:R-:W-:Y:S02]  /*00c0*/  R2UR UR17, R0 ;  /* 0x00000000001172ca */ /* 0x004fe400000e0000 */
[----:B-1----:R-:W-:Y:S05]  /*00d0*/  @P2 BRA `(.L_x_0) ;  /* 0x0000000000302947 */ /* 0x002fea0003800000 */
[----:B------:R-:W1:Y:S02]  /*00e0*/  LDCU.64 UR4, c[0x0][0x888] ;  /* 0x00011100ff0477ac */ /* 0x000e640008000a00 */
[----:B-1----:R-:W-:-:S04]  /*00f0*/  UISETP.NE.U32.AND UP0, UPT, UR4, URZ, UPT ;  /* 0x000000ff0400728c */ /* 0x002fc8000bf05070 */
[----:B------:R-:W-:-:S09]  /*0100*/  UISETP.NE.AND.EX UP0, UPT, UR5, URZ, UPT, UP0 ;  /* 0x000000ff0500728c */ /* 0x000fd2000bf05300 */
[----:B------:R-:W-:Y:S05]  /*0110*/  BRA.U !UP0, `(.L_x_1) ;  /* 0x0000000108147547 */ /* 0x000fea000b800000 */
[----:B------:R-:W1:Y:S01]  /*0120*/  LDC.64 R2, c[0x0][0x888] ;  /* 0x00022200ff027b82 */ /* 0x000e620000000a00 */
[----:B------:R-:W1:Y:S02]  /*0130*/  LDCU.64 UR4, c[0x0][0x358] ;  /* 0x00006b00ff0477ac */ /* 0x000e640008000a00 */
[----:B-1----:R1:W5:Y:S01]  /*0140*/  LDG.E R73, desc[UR4][R2.64] ;  /* 0x0000000402497981 */ /* 0x002362000c1e1900 */
[----:B------:R-:W-:Y:S01]  /*0150*/  HFMA2 R162, -RZ, RZ, 0, 5.9604644775390625e-08 ;  /* 0x00000001ffa27431 */ /* 0x000fe200000001ff */
[----:B------:R-:W-:Y:S05]  /*0160*/  BRA `(.L_x_0) ;  /* 0x00000000000c7947 */ /* 0x000fea0003800000 */
.L_x_1:
[----:B------:R-:W1:Y:S01]  /*0170*/  LDCU UR4, c[0x0][0x880] ;  /* 0x00011000ff0477ac */ /* 0x000e620008000800 */
[----:B------:R-:W-:Y:S01]  /*0180*/  HFMA2 R162, -RZ, RZ, 0, 5.9604644775390625e-08 ;  /* 0x00000001ffa27431 */ /* 0x000fe200000001ff */
[----:B-1----:R-:W-:-:S07]  /*0190*/  MOV R73, UR4 ;  /* 0x0000000400497c02 */ /* 0x002fce0008000f00 */
.L_x_0:
[----:B------:R-:W2:Y:S02]  /*01a0*/  LDCU.64 UR4, c[0x0][0x8b0] ;  /* 0x00011600ff0477ac */ /* 0x000ea40008000a00 */
[----:B--2---:R-:W-:-:S04]  /*01b0*/  UISETP.NE.U32.AND UP0, UPT, UR4, URZ, UPT ;  /* 0x000000ff0400728c */ /* 0x004fc8000bf05070 */
[----:B------:R-:W-:-:S09]  /*01c0*/  UISETP.NE.AND.EX UP0, UPT, UR5, URZ, UPT, UP0 ;  /* 0x000000ff0500728c */ /* 0x000fd2000bf05300 */
[----:B------:R-:W-:Y:S05]  /*01d0*/  BRA.U UP0, `(.L_x_2) ;  /* 0x0000000100287547 */ /* 0x000fea000b800000 */
[----:B------:R-:W2:Y:S02]  /*01e0*/  LDCU.64 UR4, c[0x0][0x8a8] ;  /* 0x00011500ff0477ac */ /* 0x000ea40008000a00 */
[----:B--2---:R-:W-:-:S04]  /*01f0*/  UISETP.NE.U32.AND UP0, UPT, UR4, URZ, UPT ;  /* 0x000000ff0400728c */ /* 0x004fc8000bf05070 */
[----:B------:R-:W-:-:S09]  /*0200*/  UISETP.NE.AND.EX UP0, UPT, UR5, URZ, UPT, UP0 ;  /* 0x000000ff0500728c */ /* 0x000fd2000bf05300 */
[----:B------:R-:W-:Y:S05]  /*0210*/  BRA.U !UP0, `(.L_x_3) ;  /* 0x0000000108107547 */ /* 0x000fea000b800000 */
[----:B------:R-:W2:Y:S01]  /*0220*/  LDC.64 R70, c[0x0][0x8a8] ;  /* 0x00022a00ff467b82 */ /* 0x000ea20000000a00 */
[----:B------:R-:W2:Y:S02]  /*0230*/  LDCU.64 UR4, c[0x0][0x358] ;  /* 0x00006b00ff0477ac */ /* 0x000ea40008000a00 */
[----:B--2---:R2:W5:Y:S01]  /*0240*/  LDG.E R70, desc[UR4][R70.64] ;  /* 0x0000000446467981 */ /* 0x004562000c1e1900 */
[----:B------:R-:W-:Y:S05]  /*0250*/  BRA `(.L_x_2) ;  /* 0x0000000000087947 */ /* 0x000fea0003800000 */
.L_x_3:
[----:B------:R-:W2:Y:S02]  /*0260*/  LDCU UR4, c[0x0][0x8a0] ;  /* 0x00011400ff0477ac */ /* 0x000ea40008000800 */
[----:B--2---:R-:W-:Y:S02]  /*0270*/  MOV R70, UR4 ;  /* 0x0000000400467c02 */ /* 0x004fe40008000f00 */
.L_x_2:
[----:B------:R-:W-:Y:S01]  /*0280*/  IMAD.U32 R0, RZ, RZ, UR17 ;  /* 0x00000011ff007e24 */ /* 0x000fe2000f8e00ff */
[----:B------:R-:W-:Y:S04]  /*0290*/  BSSY.RECONVERGENT B0, `(.L_x_4) ;  /* 0x000000c000007945 */ /* 0x000fe80003800200 */
[C---:B------:R-:W-:Y:S02]  /*02a0*/  ISETP.NE.OR P3, PT, R0.reuse, 0x1, !P0 ;  /* 0x000000010000780c */ /* 0x040fe40004765670 */
[----:B------:R-:W-:-:S11]  /*02b0*/  ISETP.NE.OR P2, PT, R0, 0x3, !P0 ;  /* 0x000000030000780c */ /* 0x000fd60004745670 */
[----:B------:R-:W-:Y:S05]  /*02c0*/  @P3 BRA `(.L_x_5) ;  /* 0x0000000000203947 */ /* 0x000fea0003800000 */
[----:B------:R-:W3:Y:S02]  /*02d0*/  LDCU.64 UR4, c[0x0][0x348] ;  /* 0x00006900ff0477ac */ /* 0x000ee40008000a00 */
[----:B---3--:R-:W-:Y:S02]  /*02e0*/  UIADD3 UR6, UP1, UPT, UR4, 0x80, URZ ;  /* 0x0000008004067890 */ /* 0x008fe4000ff3e0ff */
[----:B------:R-:W-:Y:S02]  /*02f0*/  UIADD3 UR4, UP0, UPT, UR4, 0x180, URZ ;  /* 0x0000018004047890 */ /* 0x000fe4000ff1e0ff */
[----:B------:R-:W-:Y:S02]  /*0300*/  UIADD3.X UR7, UPT, UPT, URZ, UR5, URZ, UP1, !UPT ;  /* 0x00000005ff077290 */ /* 0x000fe40008ffe4ff */
[----:B------:R-:W-:-:S07]  /*0310*/  UIADD3.X UR5, UPT, UPT, URZ, UR5, URZ, UP0, !UPT ;  /* 0x00000005ff057290 */ /* 0x000fce00087fe4ff */
[----:B------:R3:W-:Y:S02]  /*0320*/  UTMACCTL.PF [UR6] ;  /* 0x00000000060079b9 */ /* 0x0007e40008040000 */
[----:B------:R3:W-:Y:S02]  /*0330*/  UTMACCTL.PF [UR4] ;  /* 0x00000000040079b9 */ /* 0x0007e40008040000 */
[----:B---3--:R-:W-:Y:S01]  /*0340*/  NOP ;  /* 0x0000000000007918 */ /* 0x008fe20000000000 */
.L_x_5:
[----:B------:R-:W-:Y:S05]  /*0350*/  BSYNC.RECONVERGENT B0 ;  /* 0x0000000000007941 */ /* 0x000fea0003800200 */
.L_x_4:
[----:B------:R-:W-:Y:S04]  /*0360*/  BSSY.RECONVERGENT B0, `(.L_x_6) ;  /* 0x000000a000007945 */ /* 0x000fe80003800200 */
        /* <DEDUP_REMOVED lines=9> */
.L_x_7:
[----:B------:R-:W-:Y:S05]  /*0400*/  BSYNC.RECONVERGENT B0 ;  /* 0x0000000000007941 */ /* 0x000fea0003800200 */
.L_x_6:
[----:B------:R-:W3:Y:S01]  /*0410*/  LDCU.64 UR4, c[0x0][0x888] ;  /* 0x00011100ff0477ac */ /* 0x000ee20008000a00 */
[----:B------:R-:W-:Y:S01]  /*0420*/  ISETP.NE.AND.EX P1, PT, RZ, UR9, PT, P1 ;  /* 0x00000009ff007c0c */ /* 0x000fe2000bf25310 */
[----:B------:R-:W-:Y:S01]  /*0430*/  UPLOP3.LUT UP4, UPT, UPT, UPT, UPT, 0x80, 0x8 ;  /* 0x000000000008789c */ /* 0x000fe20003f8f070 */
[----:B---3--:R-:W-:-:S04]  /*0440*/  ISETP.NE.U32.AND P2, PT, RZ, UR4, PT ;  /* 0x00000004ff007c0c */ /* 0x008fc8000bf45070 */
[----:B------:R-:W-:-:S13]  /*0450*/  ISETP.NE.AND.EX P2, PT, RZ, UR5, PT, P2 ;  /* 0x00000005ff007c0c */ /* 0x000fda000bf45320 */
[----:B------:R-:W-:Y:S05]  /*0460*/  @P2 BRA P1, `(.L_x_8) ;  /* 0x0000000000282947 */ /* 0x000fea0000800000 */
[----:B------:R-:W-:Y:S01]  /*0470*/  UISETP.NE.U32.AND UP0, UPT, UR8, URZ, UPT ;  /* 0x000000ff0800728c */ /* 0x000fe2000bf05070 */
[----:B-----5:R-:W-:Y:S01]  /*0480*/  FSETP.NEU.AND P1, PT, R73, RZ, PT ;  /* 0x000000ff4900720b */ /* 0x020fe20003f2d000 */
[----:B------:R-:W-:Y:S02]  /*0490*/  UISETP.NE.U32.AND UP2, UPT, UR4, URZ, UPT ;  /* 0x000000ff0400728c */ /* 0x000fe4000bf45070 */
[----:B------:R-:W-:Y:S02]  /*04a0*/  UISETP.NE.AND.EX UP1, UPT, UR9, URZ, UPT, UP0 ;  /* 0x000000ff0900728c */ /* 0x000fe4000bf25300 */
[----:B------:R-:W-:-:S04]  /*04b0*/  UISETP.NE.AND.EX UP0, UPT, UR5, URZ, UPT, UP2 ;  /* 0x000000ff0500728c */ /* 0x000fc8000bf05320 */
[----:B------:R-:W-:-:S04]  /*04c0*/  USEL UR4, URZ, 0xffffffff, UP0 ;  /* 0xffffffffff047887 */ /* 0x000fc80008000000 */
[----:B------:R-:W-:Y:S01]  /*04d0*/  VOTEU.ANY UP0, P1 ;  /* 0x0000000000ff7886 */ /* 0x000fe20000800100 */
[----:B------:R-:W-:-:S04]  /*04e0*/  @!UP1 USEL UR4, URZ, 0xffffffff, UP0 ;  /* 0xffffffffff049887 */ /* 0x000fc80008000000 */
[----:B------:R-:W-:-:S04]  /*04f0*/  ULOP3.LUT UR4, UR4, 0x1, URZ, 0xc0, !UPT ;  /* 0x0000000104047892 */ /* 0x000fc8000f8ec0ff */
[----:B------:R-:W-:-:S11]  /*0500*/  UISETP.NE.U32.AND UP4, UPT, UR4, 0x1, UPT ;  /* 0x000000010400788c */ /* 0x000fd6000bf85070 */
.L_x_8:
[----:B------:R-:W3:Y:S01]  /*0510*/  SHFL.IDX PT, R0, R163, RZ, 0x1f ;  /* 0x00001fffa3007589 */ /* 0x000ee200000e0000 */
[----:B------:R-:W-:-:S04]  /*0520*/  UISETP.NE.AND UP0, UPT, UR17, 0x2, UPT ;  /* 0x000000021100788c */ /* 0x000fc8000bf05270 */
[----:B------:R-:W-:Y:S02]  /*0530*/  UISETP.EQ.AND UP1, UPT, UR47, URZ, !UP0 ;  /* 0x000000ff2f00728c */ /* 0x000fe4000c722270 */
[----:B------:R-:W-:-:S04]  /*0540*/  USEL UR41, URZ, 0x1, UP0 ;  /* 0x00000001ff297887 */ /* 0x000fc80008000000 */
[----:B------:R-:W-:Y:S02]  /*0550*/  PLOP3.LUT P3, PT, P0, PT, UP1, 0x80, 0x8 ;  /* 0x000000000008781c */ /* 0x000fe4000076f018 */
[----:B---3--:R-:W-:-:S13]  /*0560*/  ISETP.NE.AND P1, PT, R0, RZ, PT ;  /* 0x000000ff0000720c */ /* 0x008fda0003f25270 */
[----:B------:R-:W-:Y:S05]  /*0570*/  @P1 BRA `(.L_x_9) ;  /* 0x00000000005c1947 */ /* 0x000fea0003800000 */
[----:B------:R-:W-:Y:S01]  /*0580*/  UMOV UR4, 0x400 ;  /* 0x0000040000047882 */ /* 0x000fe20000000000 */
[----:B------:R-:W-:Y:S01]  /*0590*/  UMOV UR8, 0x1 ;  /* 0x0000000100087882 */ /* 0x000fe20000000000 */
[----:B------:R-:W-:Y:S01]  /*05a0*/  UMOV UR6, 0x4 ;  /* 0x0000000400067882 */ /* 0x000fe20000000000 */
[----:B------:R-:W-:Y:S02]  /*05b0*/  ULEA UR4, UR45, UR4, 0x18 ;  /* 0x000000042d047291 */ /* 0x000fe4000f8ec0ff */
[----:B------:R-:W-:-:S04]  /*05c0*/  UIADD3 UR8, UPT, UPT, -UR8, 0x100000, URZ ;  /* 0x0010000008087890 */ /* 0x000fc8000fffe1ff */
[----:B------:R-:W-:Y:S02]  /*05d0*/  USHF.L.U32 UR9, UR8, 0xb, URZ ;  /* 0x0000000b08097899 */ /* 0x000fe400080006ff */
[----:B------:R-:W-:Y:S02]  /*05e0*/  USHF.L.U32 UR8, UR8, 0x1, URZ ;  /* 0x0000000108087899 */ /* 0x000fe400080006ff */
[----:B------:R-:W-:-:S04]  /*05f0*/  UIADD3 UR6, UPT, UPT, -UR6, 0x100000, URZ ;  /* 0x0010000006067890 */ /* 0x000fc8000fffe1ff */
[----:B------:R-:W-:Y:S02]  /*0600*/  USHF.L.U32 UR7, UR6, 0xb, URZ ;  /* 0x0000000b06077899 */ /* 0x000fe400080006ff */
[----:B------:R-:W-:Y:S01]  /*0610*/  USHF.L.U32 UR6, UR6, 0x1, URZ ;  /* 0x0000000106067899 */ /* 0x000fe200080006ff */
[----:B------:R-:W-:Y:S01]  /*0620*/  ELECT P1, URZ, PT ;  /* 0x0000000000ff782f */ /* 0x000fe20003820000 */
[----:B------:R-:W3:Y:S02]  /*0630*/  FENCE.VIEW.ASYNC.S ;  /* 0x00000000000073c6 */ /* 0x000ee40000000000 */
[----:B---3--:R3:W4:Y:S08]  /*0640*/  SYNCS.EXCH.64 URZ, [UR4], UR8 ;  /* 0x0000000804ff75b2 */ /* 0x0087300008000100 */
[----:B------:R3:W1:Y:S01]  /*0650*/  SYNCS.EXCH.64 URZ, [UR4+0x28], UR6 ;  /* 0x0000280604ff75b2 */ /* 0x0006620008000100 */
        /* <DEDUP_REMOVED lines=8> */
[----:B------:R-:W-:Y:S01]  /*06e0*/  NOP ;  /* 0x0000000000007918 */ /* 0x000fe20000000000 */
.L_x_9:
[----:B------:R-:W2:Y:S01]  /*06f0*/  SHFL.IDX PT, R0, R163, RZ, 0x1f ;  /* 0x00001fffa3007589 */ /* 0x000ea200000e0000 */
[----:B------:R-:W-:Y:S01]  /*0700*/  NOP ;  /* 0x0000000000007918 */ /* 0x000fe20000000000 */
[----:B--2---:R-:W-:-:S13]  /*0710*/  ISETP.NE.AND P1, PT, R0, 0x1, PT ;  /* 0x000000010000780c */ /* 0x004fda0003f25270 */
[----:B------:R-:W-:Y:S05]  /*0720*/  @P1 BRA `(.L_x_10) ;  /* 0x0000000000541947 */ /* 0x000fea0003800000 */
[----:B---3--:R-:W-:Y:S01]  /*0730*/  UMOV UR4, 0x400 ;  /* 0x0000040000047882 */ /* 0x008fe20000000000 */
        /* <DEDUP_REMOVED lines=10> */
[----:B------:R-:W2:Y:S02]  /*07e0*/  FENCE.VIEW.ASYNC.S ;  /* 0x00000000000073c6 */ /* 0x000ea40000000000 */
[----:B--2---:R2:W3:Y:S08]  /*07f0*/  SYNCS.EXCH.64 URZ, [UR4+0x50], UR8 ;  /* 0x0000500804ff75b2 */ /* 0x0044f00008000100 */
        /* <DEDUP_REMOVED lines=8> */
.L_x_10:
[----:B------:R-:W4:Y:S01]  /*0880*/  SHFL.IDX PT, R0, R163, RZ, 0x1f ;  /* 0x00001fffa3007589 */ /* 0x000f2200000e0000 */
[----:B------:R-:W-:Y:S01]  /*0890*/  NOP ;  /* 0x0000000000007918 */ /* 0x000fe20000000000 */
[----:B----4-:R-:W-:-:S13]  /*08a0*/  ISETP.NE.AND P1, PT, R0, 0x3, PT ;  /* 0x000000030000780c */ /* 0x010fda0003f25270 */
[----:B------:R-:W-:Y:S05]  /*08b0*/  @P1 BRA `(.L_x_11) ;  /* 0x00000000002c1947 */ /* 0x000fea0003800000 */
[----:B--23--:R-:W-:Y:S01]  /*08c0*/  UMOV UR6, 0x400 ;  /* 0x0000040000067882 */ /* 0x00cfe20000000000 */
[----:B------:R-:W-:Y:S01]  /*08d0*/  UMOV UR4, 0x20 ;  /* 0x0000002000047882 */ /* 0x000fe20000000000 */
[----:B------:R-:W-:Y:S02]  /*08e0*/  ULEA UR6, UR45, UR6, 0x18 ;  /* 0x000000062d067291 */ /* 0x000fe4000f8ec0ff */
[----:B------:R-:W-:-:S04]  /*08f0*/  UIADD3 UR4, UPT, UPT, -UR4, 0x100000, URZ ;  /* 0x0010000004047890 */ /* 0x000fc8000fffe1ff */
[----:B------:R-:W-:Y:S02]  /*0900*/  USHF.L.U32 UR5, UR4, 0xb, URZ ;  /* 0x0000000b04057899 */ /* 0x000fe400080006ff */
[----:B------:R-:W-:Y:S01]  /*0910*/  USHF.L.U32 UR4, UR4, 0x1, URZ ;  /* 0x0000000104047899 */ /* 0x000fe200080006ff */
[----:B------:R-:W-:Y:S01]  /*0920*/  ELECT P1, URZ, PT ;  /* 0x0000000000ff782f */ /* 0x000fe20003820000 */
[----:B------:R-:W2:Y:S10]  /*0930*/  FENCE.VIEW.ASYNC.S ;  /* 0x00000000000073c6 */ /* 0x000eb40000000000 */
[----:B--2---:R4:W2:Y:S01]  /*0940*/  SYNCS.EXCH.64 URZ, [UR6+0x90], UR4 ;  /* 0x0000900406ff75b2 */ /* 0x0048a20008000100 */
[----:B------:R4:W3:Y:S02]  /*0950*/  SYNCS.EXCH.64 URZ, [UR6+0x98], UR4 ;  /* 0x0000980406ff75b2 */ /* 0x0008e40008000100 */
[----:B----4-:R-:W-:Y:S01]  /*0960*/  NOP ;  /* 0x0000000000007918 */ /* 0x010fe20000000000 */
.L_x_11:
[----:B------:R-:W4:Y:S01]  /*0970*/  SHFL.IDX PT, R0, R163, RZ, 0x1f ;  /* 0x00001fffa3007589 */ /* 0x000f2200000e0000 */
[----:B------:R-:W-:Y:S01]  /*0980*/  NOP ;  /* 0x0000000000007918 */ /* 0x000fe20000000000 */
[----:B----4-:R-:W-:-:S13]  /*0990*/  ISETP.NE.AND P1, PT, R0, 0x4, PT ;  /* 0x000000040000780c */ /* 0x010fda0003f25270 */
[----:B------:R-:W-:Y:S05]  /*09a0*/  @P1 BRA `(.L_x_12) ;  /* 0x0000000000481947 */ /* 0x000fea0003800000 */
[----:B--23--:R-:W-:Y:S01]  /*09b0*/  UMOV UR4, 0x720 ;  /* 0x0000072000047882 */ /* 0x00cfe20000000000 */
[----:B------:R-:W-:Y:S01]  /*09c0*/  UMOV UR6, 0x400 ;  /* 0x0000040000067882 */ /* 0x000fe20000000000 */
[----:B------:R-:W-:Y:S01]  /*09d0*/  USEL UR4, UR4, 0x620, UP4 ;  /* 0x0000062004047887 */ /* 0x000fe2000a000000 */
        /* <DEDUP_REMOVED lines=10> */
[----:B--2---:R4:W2:Y:S08]  /*0a80*/  SYNCS.EXCH.64 URZ, [UR6+0xa0], UR8 ;  /* 0x0000a00806ff75b2 */ /* 0x0048b00008000100 */
[----:B------:R4:W3:Y:S01]  /*0a90*/  SYNCS.EXCH.64 URZ, [UR6+0xb0], UR4 ;  /* 0x0000b00406ff75b2 */ /* 0x0008e20008000100 */
[----:B------:R4:W1:Y:S01]  /*0aa0*/  SYNCS.EXCH.64 URZ, [UR6+0xa8], UR8 ;  /* 0x0000a80806ff75b2 */ /* 0x0008620008000100 */
[----:B------:R4:W1:Y:S02]  /*0ab0*/  SYNCS.EXCH.64 URZ, [UR6+0xb8], UR4 ;  /* 0x0000b80406ff75b2 */ /* 0x0008640008000100 */
[----:B----4-:R-:W-:Y:S01]  /*0ac0*/  NOP ;  /* 0x0000000000007918 */ /* 0x010fe20000000000 */
.L_x_12:
[----:B------:R-:W4:Y:S01]  /*0ad0*/  SHFL.IDX PT, R0, R163, RZ, 0x1f ;  /* 0x00001fffa3007589 */ /* 0x000f2200000e0000 */
[----:B------:R-:W-:Y:S01]  /*0ae0*/  NOP ;  /* 0x0000000000007918 */ /* 0x000fe20000000000 */
[----:B----4-:R-:W-:-:S13]  /*0af0*/  ISETP.NE.AND P1, PT, R0, 0x5, PT ;  /* 0x000000050000780c */ /* 0x010fda0003f25270 */
[----:B------:R-:W-:Y:S05]  /*0b00*/  @P1 BRA `(.L_x_13) ;  /* 0x0000000000441947 */ /* 0x000fea0003800000 */
[----:B--23--:R-:W-:Y:S01]  /*0b10*/  UMOV UR4, 0x400 ;  /* 0x0000040000047882 */ /* 0x00cfe20000000000 */
        /* <DEDUP_REMOVED lines=16> */
.L_x_13:
[----:B------:R-:W4:Y:S01]  /*0c20*/  SHFL.IDX PT, R0, R163, RZ, 0x1f ;  /* 0x00001fffa3007589 */ /* 0x000f2200000e0000 */
[----:B------:R-:W-:Y:S01]  /*0c30*/  ISETP.NE.OR P0, PT, RZ, UR17, !P0 ;  /* 0x00000011ff007c0c */ /* 0x000fe2000c705670 */
        /* <DEDUP_REMOVED lines=12> */
[----:B------:R4:W3:Y:S01]  /*0d00*/  SYNCS.EXCH.64 URZ, [UR4+0xf0], UR6 ;  /* 0x0000f00604ff75b2 */ /* 0x0008e20008000100 */
[----:B------:R4:W1:Y:S01]  /*0d10*/  SYNCS.EXCH.64 URZ, [UR4+0xe8], UR6 ;  /* 0x0000e80604ff75b2 */ /* 0x0008620008000100 */
[----:B------:R4:W1:Y:S02]  /*0d20*/  SYNCS.EXCH.64 URZ, [UR4+0xf8], UR6 ;  /* 0x0000f80604ff75b2 */ /* 0x0008640008000100 */
[----:B----4-:R-:W-:Y:S01]  /*0d30*/  NOP ;  /* 0x0000000000007918 */ /* 0x010fe20000000000 */
.L_x_14:
[----:B------:R-:W-:Y:S01]  /*0d40*/  VOTEU.ALL UP0, P0 ;  /* 0x0000000000ff7886 */ /* 0x000fe20000000000 */
[----:B--23--:R-:W-:Y:S01]  /*0d50*/  UMOV UR4, 0x20 ;  /* 0x0000002000047882 */ /* 0x00cfe20000000000 */
[----:B------:R-:W2:Y:S01]  /*0d60*/  LDCU UR7, c[0x0][0x36c] ;  /* 0x00006d80ff0777ac */ /* 0x000ea20008000800 */
[----:B------:R-:W-:Y:S01]  /*0d70*/  NOP ;  /* 0x0000000000007918 */ /* 0x000fe20000000000 */
[----:B------:R-:W-:Y:S01]  /*0d80*/  LOP3.LUT R0, R174, 0x1f, RZ, 0xc0, !PT ;  /* 0x0000001fae007812 */ /* 0x000fe200078ec0ff */
[----:B------:R-:W-:Y:S01]  /*0d90*/  @!UP0 UMOV UR6, 0x400 ;  /* 0x0000040000068882 */ /* 0x000fe20000000000 */
[----:B------:R-:W-:-:S04]  /*0da0*/  @!UP0 UIADD3 UR4, UPT, UPT, -UR4, 0x100000, URZ ;  /* 0x0010000004048890 */ /* 0x000fc8000fffe1ff */
[----:B------:R-:W-:Y:S02]  /*0db0*/  @!UP0 USHF.L.U32 UR5, UR4, 0xb, URZ ;  /* 0x0000000b04058899 */ /* 0x000fe400080006ff */
[----:B------:R-:W-:Y:S02]  /*0dc0*/  @!UP0 USHF.L.U32 UR4, UR4, 0x1, URZ ;  /* 0x0000000104048899 */ /* 0x000fe400080006ff */
[----:B------:R-:W-:Y:S01]  /*0dd0*/  @!UP0 ULEA UR6, UR45, UR6, 0x18 ;  /* 0x000000062d068291 */ /* 0x000fe2000f8ec0ff */
[----:B------:R-:W-:Y:S01]  /*0de0*/  VOTEU.ALL UP0, P0 ;  /* 0x0000000000ff7886 */ /* 0x000fe20000000000 */
[----:B------:R-:W-:Y:S02]  /*0df0*/  UISETP.NE.AND UP5, UPT, UR17, URZ, UPT ;  /* 0x000000ff1100728c */ /* 0x000fe4000bfa5270 */
[----:B--2---:R-:W-:Y:S01]  /*0e00*/  UISETP.EQ.U32.AND UP6, UPT, UR7, 0x1, UPT ;  /* 0x000000010700788c */ /* 0x004fe2000bfc2070 */
[----:B------:R-:W2:Y:S07]  /*0e10*/  FENCE.VIEW.ASYNC.S ;  /* 0x00000000000073c6 */ /* 0x000eae0000000000 */
[----:B--2---:R2:W3:Y:S01]  /*0e20*/  @!UP0 SYNCS.EXCH.64 URZ, [UR6+0x100], UR4 ;  /* 0x0001000406ff85b2 */ /* 0x0044e20008000100 */
[----:B------:R-:W-:Y:S05]  /*0e30*/  BRA.U !UP6, `(.L_x_15) ;  /* 0x000000010e087547 */ /* 0x000fea000b800000 */
[----:B-1-3--:R-:W-:Y:S01]  /*0e40*/  UCGABAR_ARV ;  /* 0x00000000000079c7 */ /* 0x00afe20008000000 */
[----:B------:R-:W-:Y:S05]  /*0e50*/  BRA `(.L_x_16) ;  /* 0x0000000000047947 */ /* 0x000fea0003800000 */
.L_x_15:
[----:B-1-3--:R-:W-:Y:S01]  /*0e60*/  NOP ;  /* 0x0000000000007918 */ /* 0x00afe20000000000 */
.L_x_16:
[----:B------:R-:W1:Y:S01]  /*0e70*/  S2UR UR16, SR_CTAID.X ;  /* 0x00000000001079c3 */ /* 0x000e620000002500 */
[----:B------:R-:W-:-:S05]  /*0e80*/  CS2R.32 R164, SR_CgaSize ;  /* 0x0000000000a47805 */ /* 0x000fca0000008a00 */
[----:B------:R-:W-:-:S05]  /*0e90*/  IMAD R164, R164, -0xa0, RZ ;  /* 0xffffff60a4a47824 */ /* 0x000fca00078e02ff */
[----:B--2---:R-:W-:-:S14]  /*0ea0*/  R2UR UR5, R164 ;  /* 0x00000000a40572ca */ /* 0x004fdc00000e0000 */
[----:B------:R-:W2:Y:S01]  /*0eb0*/  LDCU UR5, c[0x0][UR5+0x2b0] ;  /* 0x00005600050577ac */ /* 0x000ea20008000800 */
[----:B------:R-:W-:-:S05]  /*0ec0*/  CS2R.32 R164, SR_CgaSize ;  /* 0x0000000000a47805 */ /* 0x000fca0000008a00 */
[----:B------:R-:W-:-:S05]  /*0ed0*/  IMAD R164, R164, -0xa0, RZ ;  /* 0xffffff60a4a47824 */ /* 0x000fca00078e02ff */
[----:B------:R-:W-:-:S14]  /*0ee0*/  R2UR UR4, R164 ;  /* 0x00000000a40472ca */ /* 0x000fdc00000e0000 */
[----:B------:R-:W3:Y:S01]  /*0ef0*/  LDCU UR4, c[0x0][UR4+0x2b4] ;  /* 0x00005680040477ac */ /* 0x000ee20008000800 */
[----:B------:R-:W4:Y:S01]  /*0f00*/  S2UR UR20, SR_CTAID.Y ;  /* 0x00000000001479c3 */ /* 0x000f220000002600 */
[----:B------:R-:W-:-:S05]  /*0f10*/  CS2R.32 R164, SR_CgaSize ;  /* 0x0000000000a47805 */ /* 0x000fca0000008a00 */
[----:B------:R-:W-:-:S05]  /*0f20*/  IMAD R164, R164, -0xa0, RZ ;  /* 0xffffff60a4a47824 */ /* 0x000fca00078e02ff */
[----:B------:R-:W-:-:S14]  /*0f30*/  R2UR UR7, R164 ;  /* 0x00000000a40772ca */ /* 0x000fdc00000e0000 */
[----:B------:R-:W3:Y:S01]  /*0f40*/  LDCU UR7, c[0x0][UR7+0x2a0] ;  /* 0x00005400070777ac */ /* 0x000ee20008000800 */
[----:B------:R-:W-:-:S05]  /*0f50*/  CS2R.32 R164, SR_CgaSize ;  /* 0x0000000000a47805 */ /* 0x000fca0000008a00 */
[----:B------:R-:W-:-:S05]  /*0f60*/  IMAD R164, R164, -0xa0, RZ ;  /* 0xffffff60a4a47824 */ /* 0x000fca00078e02ff */
[----:B------:R-:W-:-:S14]  /*0f70*/  R2UR UR61, R164 ;  /* 0x00000000a43d72ca */ /* 0x000fdc00000e0000 */
[----:B------:R-:W3:Y:S01]  /*0f80*/  LDCU UR61, c[0x0][UR61+0x2a4] ;  /* 0x000054803d3d77ac */ /* 0x000ee20008000800 */
[----:B------:R-:W-:Y:S01]  /*0f90*/  UISETP.GT.U32.AND UP0, UPT, UR47, 0xffff, UPT ;  /* 0x0000ffff2f00788c */ /* 0x000fe2000bf04070 */
[----:B------:R-:W3:Y:S01]  /*0fa0*/  LDCU UR23, c[0x0][0xb24] ;  /* 0x00016480ff1777ac */ /* 0x000ee20008000800 */
[----:B------:R-:W3:Y:S01]  /*0fb0*/  LDCU UR42, c[0x0][0xb24] ;  /* 0x00016480ff2a77ac */ /* 0x000ee20008000800 */
[----:B-1----:R-:W-:Y:S01]  /*0fc0*/  I2FP.F32.U32 R3, UR16 ;  /* 0x0000001000037c45 */ /* 0x002fe20008201000 */
[----:B------:R-:W1:Y:S04]  /*0fd0*/  LDCU UR29, c[0x0][0xb30] ;  /* 0x00016600ff1d77ac */ /* 0x000e680008000800 */
[----:B--2---:R-:W-:Y:S01]  /*0fe0*/  FMUL R3, R3, UR5 ;  /* 0x0000000503037c20 */ /* 0x004fe20008400000 */
[----:B------:R-:W-:Y:S01]  /*0ff0*/  USHF.L.U32 UR22, UR45, 0xb, URZ ;  /* 0x0000000b2d167899 */ /* 0x000fe200080006ff */
[----:B----4-:R-:W-:Y:S01]  /*1000*/  I2FP.F32.U32 R2, UR20 ;  /* 0x0000001400027c45 */ /* 0x010fe20008201000 */
[----:B------:R-:W-:Y:S01]  /*1010*/  UMOV UR11, 0x55 ;  /* 0x00000055000b7882 */ /* 0x000fe20000000000 */
[----:B------:R-:W-:-:S02]  /*1020*/  USHF.L.U32 UR46, UR16, 0x7, URZ ;  /* 0x00000007102e7899 */ /* 0x000fc400080006ff */
[----:B------:R-:W2:Y:S01]  /*1030*/  F2I.U32.TRUNC.NTZ R3, R3 ;  /* 0x0000000300037305 */ /* 0x000ea2000020f000 */
[----:B------:R-:W-:Y:S01]  /*1040*/  USEL UR21, UR47, 0xffff, !UP0 ;  /* 0x0000ffff2f157887 */ /* 0x000fe2000c000000 */
[----:B---3--:R-:W-:-:S06]  /*1050*/  FMUL R2, R2, UR4 ;  /* 0x0000000402027c20 */ /* 0x008fcc0008400000 */
[----:B------:R-:W3:Y:S01]  /*1060*/  F2I.U32.TRUNC.NTZ R2, R2 ;  /* 0x0000000200027305 */ /* 0x000ee2000020f000 */
[----:B--2---:R-:W-:Y:S02]  /*1070*/  R2UR UR4, R3 ;  /* 0x00000000030472ca */ /* 0x004fe400000e0000 */
[----:B------:R-:W-:Y:S02]  /*1080*/  PRMT R3, RZ, 0x7610, R3 ;  /* 0x00007610ff037816 */ /* 0x000fe40000000003 */
[----:B---3--:R-:W-:Y:S02]  /*1090*/  R2UR UR6, R2 ;  /* 0x00000000020672ca */ /* 0x008fe400000e0000 */
[----:B------:R-:W-:-:S07]  /*10a0*/  PRMT R2, RZ, 0x7610, R2 ;  /* 0x00007610ff027816 */ /* 0x000fce0000000002 */
[----:B------:R-:W-:-:S04]  /*10b0*/  UIADD3 UR5, UPT, UPT, -UR4, URZ, URZ ;  /* 0x000000ff04057290 */ /* 0x000fc8000fffe1ff */
[----:B------:R-:W-:Y:S02]  /*10c0*/  UIMAD UR5, UR7, UR5, UR16 ;  /* 0x00000005070572a4 */ /* 0x000fe4000f8e0210 */
[----:B------:R-:W-:-:S04]  /*10d0*/  UIADD3 UR4, UPT, UPT, -UR6, URZ, URZ ;  /* 0x000000ff06047290 */ /* 0x000fc8000fffe1ff */
[----:B------:R-:W-:Y:S01]  /*10e0*/  IMAD.U32 R164, RZ, RZ, UR5 ;  /* 0x00000005ffa47e24 */ /* 0x000fe2000f8e00ff */
[----:B------:R-:W-:Y:S01]  /*10f0*/  UIMAD UR61, UR61, UR4, UR20 ;  /* 0x000000043d3d72a4 */ /* 0x000fe2000f8e0214 */
[----:B-1----:R-:W-:Y:S11]  /*1100*/  BRA.U UP5, `(.L_x_17) ;  /* 0x0000000105607547 */ /* 0x002ff6000b800000 */
[----:B------:R-:W-:-:S13]  /*1110*/  R2UR UR4, R164 ;  /* 0x00000000a40472ca */ /* 0x000fda00000e0000 */
[----:B------:R-:W-:Y:S02]  /*1120*/  UISETP.GT.U32.AND UP0, UPT, UR4, 0x1, UPT ;  /* 0x000000010400788c */ /* 0x000fe4000bf04070 */
[----:B------:R-:W-:Y:S02]  /*1130*/  ULOP3.LUT UR10, UR4, 0xfffffffe, URZ, 0xc0, !UPT ;  /* 0xfffffffe040a7892 */ /* 0x000fe4000f8ec0ff */
[----:B------:R-:W-:Y:S02]  /*1140*/  UISETP.NE.AND UP3, UPT, UR61, URZ, UP0 ;  /* 0x000000ff3d00728c */ /* 0x000fe40008765270 */
[----:B------:R-:W-:Y:S02]  /*1150*/  UISETP.NE.AND UP2, UPT, UR61, 0x1, UP0 ;  /* 0x000000013d00788c */ /* 0x000fe40008745270 */
[----:B------:R-:W-:Y:S02]  /*1160*/  UISETP.NE.AND UP1, UPT, UR61, 0x2, UP0 ;  /* 0x000000023d00788c */ /* 0x000fe40008725270 */
[----:B------:R-:W-:-:S02]  /*1170*/  UISETP.NE.AND UP0, UPT, UR61, 0x3, UP0 ;  /* 0x000000033d00788c */ /* 0x000fc40008705270 */
[----:B------:R-:W-:Y:S02]  /*1180*/  USEL UR6, URZ, 0x1, UP3 ;  /* 0x00000001ff067887 */ /* 0x000fe40009800000 */
[----:B------:R-:W-:Y:S02]  /*1190*/  USEL UR5, URZ, 0x4, UP2 ;  /* 0x00000004ff057887 */ /* 0x000fe40009000000 */
[----:B------:R-:W-:Y:S02]  /*11a0*/  USEL UR4, URZ, 0x10, UP1 ;  /* 0x00000010ff047887 */ /* 0x000fe40008800000 */
[----:B------:R-:W-:Y:S02]  /*11b0*/  USEL UR9, URZ, 0x40, UP0 ;  /* 0x00000040ff097887 */ /* 0x000fe40008000000 */
[----:B------:R-:W-:Y:S02]  /*11c0*/  USEL UR8, URZ, 0x2, UP3 ;  /* 0x00000002ff087887 */ /* 0x000fe40009800000 */
[----:B------:R-:W-:-:S02]  /*11d0*/  UIADD3 UR4, UPT, UPT, UR4, UR5, UR6 ;  /* 0x0000000504047290 */ /* 0x000fc4000fffe006 */
[----:B------:R-:W-:Y:S02]  /*11e0*/  USEL UR6, URZ, 0x20, UP1 ;  /* 0x00000020ff067887 */ /* 0x000fe40008800000 */
[----:B------:R-:W-:Y:S02]  /*11f0*/  USEL UR7, URZ, 0x8, UP2 ;  /* 0x00000008ff077887 */ /* 0x000fe40009000000 */
[----:B------:R-:W-:Y:S02]  /*1200*/  UIADD3 UR5, UPT, UPT, UR8, UR9, UR4 ;  /* 0x0000000908057290 */ /* 0x000fe4000fffe004 */
[----:B------:R-:W-:Y:S02]  /*1210*/  ULEA UR4, UR61, UR10, 0x1 ;  /* 0x0000000a3d047291 */ /* 0x000fe4000f8e08ff */
[----:B------:R-:W-:Y:S02]  /*1220*/  USEL UR8, URZ, 0x80, UP0 ;  /* 0x00000080ff087887 */ /* 0x000fe40008000000 */
[----:B------:R-:W-:-:S03]  /*1230*/  UIADD3 UR5, UPT, UPT, UR6, UR7, UR5 ;  /* 0x0000000706057290 */ /* 0x000fc6000fffe005 */
[----:B------:R-:W-:Y:S01]  /*1240*/  UMOV UR6, 0x3 ;  /* 0x0000000300067882 */ /* 0x000fe20000000000 */
[----:B------:R-:W-:Y:S02]  /*1250*/  UIADD3 UR5, UPT, UPT, UR5, UR8, URZ ;  /* 0x0000000805057290 */ /* 0x000fe4000fffe0ff */
[----:B------:R-:W-:-:S04]  /*1260*/  USHF.L.U32 UR4, UR6, UR4, URZ ;  /* 0x0000000406047299 */ /* 0x000fc800080006ff */
[----:B------:R-:W-:Y:S02]  /*1270*/  MOV R3, UR5 ;  /* 0x0000000500037c02 */ /* 0x000fe40008000f00 */
[----:B------:R-:W-:-:S07]  /*1280*/  IMAD.U32 R2, RZ, RZ, UR4 ;  /* 0x00000004ff027e24 */ /* 0x000fce000f8e00ff */
.L_x_17:
[----:B------:R-:W1:Y:S01]  /*1290*/  S2UR UR36, SR_CTAID.Z ;  /* 0x00000000002479c3 */ /* 0x000e620000002700 */
[----:B------:R-:W-:Y:S02]  /*12a0*/  UISETP.GE.AND UP0, UPT, UR23, 0x1, UPT ;  /* 0x000000011700788c */ /* 0x000fe4000bf06270 */
[----:B------:R-:W-:Y:S02]  /*12b0*/  ULOP3.LUT UR21, UR21, 0xffff, URZ, 0xc0, !UPT ;  /* 0x0000ffff15157892 */ /* 0x000fe4000f8ec0ff */
[----:B------:R-:W-:Y:S02]  /*12c0*/  UISETP.NE.AND UP3, UPT, UR17, 0x2, UPT ;  /* 0x000000021100788c */ /* 0x000fe4000bf65270 */
[----:B------:R-:W-:Y:S02]  /*12d0*/  ULOP3.LUT UR22, UR22, 0x3000, URZ, 0xc0, !UPT ;  /* 0x0000300016167892 */ /* 0x000fe4000f8ec0ff */
[----:B------:R-:W-:Y:S02]  /*12e0*/  ULOP3.LUT UR46, UR46, 0x80, URZ, 0xc0, !UPT ;  /* 0x000000802e2e7892 */ /* 0x000fe4000f8ec0ff */
[----:B------:R-:W-:Y:S01]  /*12f0*/  USHF.L.U32 UR21, UR11, UR21, URZ ;  /* 0x000000150b157299 */ /* 0x000fe200080006ff */
[----:B------:R-:W-:Y:S11]  /*1300*/  BRA.U !UP0, `(.L_x_18) ;  /* 0x0000000108d47547 */ /* 0x000ff6000b800000 */
[----:B------:R-:W2:Y:S01]  /*1310*/  LDCU.128 UR12, c[0x0][0xb10] ;  /* 0x00016200ff0c77ac */ /* 0x000ea20008000c00 */
[----:B------:R-:W3:Y:S01]  /*1320*/  LDCU UR6, c[0x0][0x370] ;  /* 0x00006e00ff0677ac */ /* 0x000ee20008000800 */
[----:B------:R-:W4:Y:S01]  /*1330*/  LDCU UR5, c[0x0][0x374] ;  /* 0x00006e80ff0577ac */ /* 0x000f220008000800 */
[----:B------:R-:W1:Y:S01]  /*1340*/  LDCU UR28, c[0x0][0xb0c] ;  /* 0x00016180ff1c77ac */ /* 0x000e620008000800 */
[----:B------:R-:W1:Y:S01]  /*1350*/  LDCU UR7, c[0x0][0xb20] ;  /* 0x00016400ff0777ac */ /* 0x000e620008000800 */
[----:B------:R-:W1:Y:S01]  /*1360*/  LDCU.64 UR8, c[0x0][0xb28] ;  /* 0x00016500ff0877ac */ /* 0x000e620008000a00 */
[----:B--2---:R-:W-:Y:S02]  /*1370*/  UISETP.NE.AND UP0, UPT, UR14, 0x1, UPT ;  /* 0x000000010e00788c */ /* 0x004fe4000bf05270 */
[----:B----4-:R-:W-:Y:S02]  /*1380*/  UIMAD.WIDE.U32 UR10, UR5, UR15, URZ ;  /* 0x0000000f050a72a5 */ /* 0x010fe4000f8e00ff */
[----:B---3--:R-:W-:-:S02]  /*1390*/  UIMAD.WIDE.U32 UR24, UR6, UR12, URZ ;  /* 0x0000000c061872a5 */ /* 0x008fc4000f8e00ff */
[----:B-1----:R-:W-:Y:S02]  /*13a0*/  UISETP.NE.AND UP1, UPT, UR28, 0x1, UPT ;  /* 0x000000011c00788c */ /* 0x002fe4000bf25270 */
[----:B------:R-:W-:Y:S01]  /*13b0*/  UISETP.NE.AND UP2, UPT, UR23, 0x1, UPT ;  /* 0x000000011700788c */ /* 0x000fe2000bf45270 */
[----:B------:R-:W-:Y:S02]  /*13c0*/  UMOV UR10, UR11 ;  /* 0x0000000b000a7c82 */ /* 0x000fe40008000000 */
[----:B------:R-:W-:Y:S01]  /*13d0*/  UMOV UR24, UR25 ;  /* 0x0000001900187c82 */ /* 0x000fe20008000000 */
[----:B------:R-:W-:Y:S02]  /*13e0*/  @UP0 USHF.R.U32.HI UR5, URZ, UR7, UR10 ;  /* 0x00000007ff050299 */ /* 0x000fe4000801160a */
[----:B------:R-:W-:Y:S02]  /*13f0*/  UIMAD.WIDE.U32 UR26, UR20, UR15, URZ ;  /* 0x0000000f141a72a5 */ /* 0x000fe4000f8e00ff */
[----:B------:R-:W-:-:S02]  /*1400*/  UIMAD.WIDE.U32 UR10, UR5, UR8, URZ ;  /* 0x00000008050a72a5 */ /* 0x000fc4000f8e00ff */
[----:B------:R-:W-:Y:S02]  /*1410*/  @UP1 USHF.R.U32.HI UR6, URZ, UR13, UR24 ;  /* 0x0000000dff061299 */ /* 0x000fe40008011618 */
[----:B------:R-:W-:Y:S02]  /*1420*/  UIMAD.WIDE.U32 UR18, UR16, UR12, URZ ;  /* 0x0000000c101272a5 */ /* 0x000fe4000f8e00ff */
[----:B------:R-:W-:Y:S01]  /*1430*/  UIMAD.WIDE.U32 UR24, UR6, UR8, URZ ;  /* 0x00000008061872a5 */ /* 0x000fe2000f8e00ff */
[----:B------:R-:W-:Y:S01]  /*1440*/  UMOV UR4, UR27 ;  /* 0x0000001b00047c82 */ /* 0x000fe20008000000 */
[----:B------:R-:W-:Y:S01]  /*1450*/  UMOV UR10, UR11 ;  /* 0x0000000b000a7c82 */ /* 0x000fe20008000000 */
[----:B------:R-:W-:Y:S02]  /*1460*/  USHF.R.U32.HI UR4, URZ, UR7, UR4 ;  /* 0x00000007ff047299 */ /* 0x000fe40008011604 */
[----:B------:R-:W-:Y:S02]  /*1470*/  @UP2 USHF.R.U32.HI UR5, URZ, UR9, UR10 ;  /* 0x00000009ff052299 */ /* 0x000fe4000801160a */
[----:B------:R-:W-:Y:S01]  /*1480*/  UMOV UR7, UR25 ;  /* 0x0000001900077c82 */ /* 0x000fe20008000000 */
[----:B------:R-:W-:Y:S01]  /*1490*/  UMOV UR18, UR19 ;  /* 0x0000001300127c82 */ /* 0x000fe20008000000 */
[----:B------:R-:W-:-:S02]  /*14a0*/  @UP2 USHF.R.U32.HI UR6, URZ, UR9, UR7 ;  /* 0x00000009ff062299 */ /* 0x000fc40008011607 */
[----:B------:R-:W-:Y:S02]  /*14b0*/  USHF.R.U32.HI UR13, URZ, UR13, UR18 ;  /* 0x0000000dff0d7299 */ /* 0x000fe40008011612 */
[----:B------:R-:W-:Y:S02]  /*14c0*/  USEL UR4, UR20, UR4, !UP0 ;  /* 0x0000000414047287 */ /* 0x000fe4000c000000 */
[----:B------:R-:W-:Y:S02]  /*14d0*/  UIMAD UR7, UR5, UR23, URZ ;  /* 0x00000017050772a4 */ /* 0x000fe4000f8e02ff */
[----:B------:R-:W-:Y:S02]  /*14e0*/  USEL UR5, UR16, UR13, !UP1 ;  /* 0x0000000d10057287 */ /* 0x000fe4000c800000 */
[----:B------:R-:W-:Y:S02]  /*14f0*/  UIMAD UR12, UR6, UR23, URZ ;  /* 0x00000017060c72a4 */ /* 0x000fe4000f8e02ff */
[----:B------:R-:W-:-:S02]  /*1500*/  UISETP.GE.AND UP0, UPT, UR4, UR7, UPT ;  /* 0x000000070400728c */ /* 0x000fc4000bf06270 */
[----:B------:R-:W-:Y:S02]  /*1510*/  UIMAD.WIDE.U32 UR10, UR4, UR8, URZ ;  /* 0x00000008040a72a5 */ /* 0x000fe4000f8e00ff */
[----:B------:R-:W-:Y:S02]  /*1520*/  UISETP.GE.OR UP0, UPT, UR5, UR12, UP0 ;  /* 0x0000000c0500728c */ /* 0x000fe40008706670 */
[----:B------:R-:W-:Y:S02]  /*1530*/  UIMAD.WIDE.U32 UR12, UR5, UR8, URZ ;  /* 0x00000008050c72a5 */ /* 0x000fe4000f8e00ff */
[----:B------:R-:W-:Y:S01]  /*1540*/  UIADD3 UR10, UPT, UPT, -UR4, URZ, URZ ;  /* 0x000000ff040a7290 */ /* 0x000fe2000fffe1ff */
[----:B------:R-:W-:Y:S01]  /*1550*/  UMOV UR8, UR11 ;  /* 0x0000000b00087c82 */ /* 0x000fe20008000000 */
[----:B------:R-:W-:Y:S02]  /*1560*/  UIADD3 UR11, UPT, UPT, -UR5, URZ, URZ ;  /* 0x000000ff050b7290 */ /* 0x000fe4000fffe1ff */
[----:B------:R-:W-:-:S03]  /*1570*/  USHF.R.U32.HI UR8, URZ, UR9, UR8 ;  /* 0x00000009ff087299 */ /* 0x000fc60008011608 */
[----:B------:R-:W-:Y:S01]  /*1580*/  @!UP0 UMOV UR7, UR13 ;  /* 0x0000000d00078c82 */ /* 0x000fe20008000000 */
[----:B------:R-:W-:Y:S02]  /*1590*/  UIMAD UR20, UR14, UR10, UR20 ;  /* 0x0000000a0e1472a4 */ /* 0x000fe4000f8e0214 */
[----:B------:R-:W-:Y:S02]  /*15a0*/  USEL UR8, UR4, UR8, !UP2 ;  /* 0x0000000804087287 */ /* 0x000fe4000d000000 */
[----:B------:R-:W-:Y:S02]  /*15b0*/  @!UP0 USHF.R.U32.HI UR7, URZ, UR9, UR7 ;  /* 0x00000009ff078299 */ /* 0x000fe40008011607 */
[----:B------:R-:W-:Y:S02]  /*15c0*/  UIADD3 UR9, UPT, UPT, -UR8, URZ, URZ ;  /* 0x000000ff08097290 */ /* 0x000fe4000fffe1ff */
[----:B------:R-:W-:Y:S02]  /*15d0*/  @!UP0 USEL UR7, UR5, UR7, !UP2 ;  /* 0x0000000705078287 */ /* 0x000fe4000d000000 */
[----:B------:R-:W-:-:S02]  /*15e0*/  UIMAD UR9, UR23, UR9, UR4 ;  /* 0x00000009170972a4 */ /* 0x000fc4000f8e0204 */
[----:B------:R-:W-:Y:S02]  /*15f0*/  @!UP0 UIADD3 UR8, UPT, UPT, UR8, -UR7, URZ ;  /* 0x8000000708088290 */ /* 0x000fe4000fffe0ff */
[----:B------:R-:W-:Y:S02]  /*1600*/  @!UP0 UIMAD UR6, UR9, UR6, UR7 ;  /* 0x00000006090682a4 */ /* 0x000fe4000f8e0207 */
[----:B------:R-:W-:Y:S02]  /*1610*/  @!UP0 UIMAD UR4, UR8, UR23, UR5 ;  /* 0x00000017080482a4 */ /* 0x000fe4000f8e0205 */
[----:B------:R-:W-:Y:S02]  /*1620*/  UIMAD UR16, UR28, UR11, UR16 ;  /* 0x0000000b1c1072a4 */ /* 0x000fe4000f8e0210 */
[----:B------:R-:W-:Y:S01]  /*1630*/  UIMAD UR20, UR4, UR14, UR20 ;  /* 0x0000000e041472a4 */ /* 0x000fe2000f8e0214 */
[----:B------:R-:W-:Y:S02]  /*1640*/  @!UP0 UMOV UR5, UR6 ;  /* 0x0000000600058c82 */ /* 0x000fe40008000000 */
[----:B------:R-:W-:-:S12]  /*1650*/  UIMAD UR16, UR5, UR28, UR16 ;  /* 0x0000001c051072a4 */ /* 0x000fd8000f8e0210 */
.L_x_18:
[----:B------:R-:W-:-:S09]  /*1660*/  UISETP.NE.AND UP0, UPT, UR29, 0x1, UPT ;  /* 0x000000011d00788c */ /* 0x000fd2000bf05270 */
[----:B------:R-:W-:Y:S05]  /*1670*/  BRA.U UP0, `(.L_x_19) ;  /* 0x0000000100447547 */ /* 0x000fea000b800000 */
[----:B------:R-:W2:Y:S01]  /*1680*/  LDCU.128 UR8, c[0x0][0xb10] ;  /* 0x00016200ff0877ac */ /* 0x000ea20008000c00 */
[----:B------:R-:W3:Y:S01]  /*1690*/  LDCU UR12, c[0x0][0xb0c] ;  /* 0x00016180ff0c77ac */ /* 0x000ee20008000800 */
[----:B------:R-:W4:Y:S01]  /*16a0*/  LDCU UR13, c[0x0][0xb20] ;  /* 0x00016400ff0d77ac */ /* 0x000f220008000800 */
[----:B--2---:R-:W-:Y:S02]  /*16b0*/  UIMAD.WIDE.U32 UR6, UR16, UR8, URZ ;  /* 0x00000008100672a5 */ /* 0x004fe4000f8e00ff */
[----:B------:R-:W-:Y:S02]  /*16c0*/  UIMAD.WIDE.U32 UR4, UR20, UR11, URZ ;  /* 0x0000000b140472a5 */ /* 0x000fe4000f8e00ff */
[----:B---3--:R-:W-:Y:S02]  /*16d0*/  UISETP.NE.AND UP1, UPT, UR12, 0x1, UPT ;  /* 0x000000010c00788c */ /* 0x008fe4000bf25270 */
[----:B------:R-:W-:Y:S01]  /*16e0*/  UISETP.NE.AND UP0, UPT, UR10, 0x1, UPT ;  /* 0x000000010a00788c */ /* 0x000fe2000bf05270 */
[----:B------:R-:W-:-:S02]  /*16f0*/  UMOV UR6, UR7 ;  /* 0x0000000700067c82 */ /* 0x000fc40008000000 */
[----:B------:R-:W-:Y:S01]  /*1700*/  UMOV UR4, UR5 ;  /* 0x0000000500047c82 */ /* 0x000fe20008000000 */
[----:B------:R-:W-:Y:S02]  /*1710*/  USHF.R.U32.HI UR6, URZ, UR9, UR6 ;  /* 0x00000009ff067299 */ /* 0x000fe40008011606 */
[----:B----4-:R-:W-:Y:S02]  /*1720*/  USHF.R.U32.HI UR4, URZ, UR13, UR4 ;  /* 0x0000000dff047299 */ /* 0x010fe40008011604 */
[----:B------:R-:W-:Y:S02]  /*1730*/  USEL UR5, UR16, UR6, !UP1 ;  /* 0x0000000610057287 */ /* 0x000fe4000c800000 */
[----:B------:R-:W-:-:S04]  /*1740*/  USEL UR4, UR20, UR4, !UP0 ;  /* 0x0000000414047287 */ /* 0x000fc8000c000000 */
[----:B------:R-:W-:Y:S02]  /*1750*/  UIADD3 UR6, UPT, UPT, UR5, -UR4, URZ ;  /* 0x8000000405067290 */ /* 0x000fe4000fffe0ff */
[----:B------:R-:W-:Y:S02]  /*1760*/  UIADD3 UR4, UPT, UPT, -UR5, UR4, URZ ;  /* 0x0000000405047290 */ /* 0x000fe4000fffe1ff */
[----:B------:R-:W-:Y:S02]  /*1770*/  UIMAD UR20, UR6, UR10, UR20 ;  /* 0x0000000a061472a4 */ /* 0x000fe4000f8e0214 */
[----:B------:R-:W-:-:S12]  /*1780*/  UIMAD UR16, UR4, UR12, UR16 ;  /* 0x0000000c041072a4 */ /* 0x000fd8000f8e0210 */
.L_x_19:
[----:B------:R-:W-:Y:S05]  /*1790*/  BRA.U !UP6, `(.L_x_20) ;  /* 0x000000010e0c7547 */ /* 0x000fea000b800000 */
[----:B------:R-:W-:Y:S01]  /*17a0*/  UCGABAR_WAIT ;  /* 0x0000000000007dc7 */ /* 0x000fe20008000000 */
[----:B------:R-:W-:Y:S01]  /*17b0*/  CCTL.IVALL ;  /* 0x00000000ff00798f */ /* 0x000fe20002000000 */
[----:B------:R-:W-:Y:S05]  /*17c0*/  BRA `(.L_x_21) ;  /* 0x0000000000047947 */ /* 0x000fea0003800000 */
.L_x_20:
[----:B------:R-:W-:Y:S06]  /*17d0*/  BAR.SYNC.DEFER_BLOCKING 0x0 ;  /* 0x0000000000007b1d */ /* 0x000fec0000010000 */
.L_x_21:
[----:B------:R-:W-:Y:S05]  /*17e0*/  BRA.U UP3, `(.L_x_22) ;  /* 0x0000001503007547 */ /* 0x000fea000b800000 */
[----:B------:R-:W2:Y:S01]  /*17f0*/  LDCU UR6, c[0x0][0x38c] ;  /* 0x00007180ff0677ac */ /* 0x000ea20008000800 */
[----:B------:R-:W-:Y:S01]  /*1800*/  PLOP3.LUT P1, PT, PT, PT, UP4, 0x80, 0x8 ;  /* 0x000000000008781c */ /* 0x000fe20003f2f048 */
[----:B------:R-:W-:Y:S01]  /*1810*/  IMAD.MOV.U32 R12, RZ, RZ, 0x1 ;  /* 0x00000001ff0c7424 */ /* 0x000fe200078e00ff */
[----:B------:R-:W-:Y:S02]  /*1820*/  ISETP.NE.AND P2, PT, R0, RZ, P3 ;  /* 0x000000ff0000720c */ /* 0x000fe40001f45270 */
[----:B------:R-:W-:Y:S02]  /*1830*/  CS2R R10, SRZ ;  /* 0x00000000000a7805 */ /* 0x000fe4000001ff00 */
[----:B------:R-:W-:Y:S01]  /*1840*/  PLOP3.LUT P1, PT, P1, PT, PT, 0x8, 0x80 ;  /* 0x000000000080781c */ /* 0x000fe20000f2e170 */
[----:B------:R-:W-:Y:S01]  /*1850*/  IMAD.MOV.U32 R9, RZ, RZ, RZ ;  /* 0x000000ffff097224 */ /* 0x000fe200078e00ff */
[----:B------:R-:W3:Y:S01]  /*1860*/  LDCU UR38, c[0x0][0x370] ;  /* 0x00006e00ff2677ac */ /* 0x000ee20008000800 */
[----:B------:R-:W-:Y:S01]  /*1870*/  IMAD.MOV.U32 R8, RZ, RZ, 0x1 ;  /* 0x00000001ff087424 */ /* 0x000fe200078e00ff */
[----:B------:R-:W4:Y:S01]  /*1880*/  LDCU.64 UR26, c[0x0][0x348] ;  /* 0x00006900ff1a77ac */ /* 0x000f220008000a00 */
[----:B------:R-:W-:Y:S01]  /*1890*/  ULEA.HI UR43, UR22, UR46, URZ, 0x19 ;  /* 0x0000002e162b7291 */ /* 0x000fe2000f8fc8ff */
[----:B------:R-:W1:Y:S01]  /*18a0*/  LDCU UR37, c[0x0][0x374] ;  /* 0x00006e80ff2577ac */ /* 0x000e620008000800 */
[----:B--2---:R-:W-:-:S02]  /*18b0*/  UIADD3 UR5, UPT, UPT, UR6, 0x7f, URZ ;  /* 0x0000007f06057890 */ /* 0x004fc4000fffe0ff */
[----:B------:R-:W-:Y:S02]  /*18c0*/  UIADD3 UR47, UPT, UPT, UR6, 0xfe, URZ ;  /* 0x000000fe062f7890 */ /* 0x000fe4000fffe0ff */
[----:B------:R-:W-:Y:S01]  /*18d0*/  USHF.R.S32.HI UR4, URZ, 0x1f, UR5 ;  /* 0x0000001fff047899 */ /* 0x000fe20008011405 */
[----:B------:R-:W-:-:S03]  /*18e0*/  UMOV UR7, URZ ;  /* 0x000000ff00077c82 */ /* 0x000fc60008000000 */
[----:B------:R-:W-:Y:S02]  /*18f0*/  ULEA.HI UR4, UR4, UR5, URZ, 0x7 ;  /* 0x0000000504047291 */ /* 0x000fe4000f8f38ff */
[----:B------:R-:W-:Y:S02]  /*1900*/  UIADD3 UR5, UPT, UPT, UR6, -0x1, URZ ;  /* 0xffffffff06057890 */ /* 0x000fe4000fffe0ff */
[----:B------:R-:W-:Y:S02]  /*1910*/  USHF.R.S32.HI UR40, URZ, 0x7, UR4 ;  /* 0x00000007ff287899 */ /* 0x000fe40008011404 */
[----:B------:R-:W-:Y:S02]  /*1920*/  UISETP.GE.U32.AND UP1, UPT, UR5, -0xff, UPT ;  /* 0xffffff010500788c */ /* 0x000fe4000bf26070 */
[----:B------:R-:W-:-:S04]  /*1930*/  UISETP.LT.U32.AND UP0, UPT, UR40, 0x5, UPT ;  /* 0x000000052800788c */ /* 0x000fc8000bf01070 */
[----:B------:R-:W-:Y:S02]  /*1940*/  USEL UR39, UR40, 0x5, UP0 ;  /* 0x0000000528277887 */ /* 0x000fe40008000000 */
[----:B------:R-:W-:Y:S02]  /*1950*/  UISETP.NE.AND UP0, UPT, UR17, URZ, UPT ;  /* 0x000000ff1100728c */ /* 0x000fe4000bf05270 */
[----:B------:R-:W-:Y:S02]  /*1960*/  UIADD3 UR4, UPT, UPT, UR39, -0x1, URZ ;  /* 0xffffffff27047890 */ /* 0x000fe4000fffe0ff */
[----:B------:R-:W-:Y:S02]  /*1970*/  @UP1 UIADD3 UR4, UPT, UPT, UR39, URZ, URZ ;  /* 0x000000ff27041290 */ /* 0x000fe4000fffe0ff */
[----:B------:R-:W-:Y:S02]  /*1980*/  USEL UR23, UR41, 0x2, UP0 ;  /* 0x0000000229177887 */ /* 0x000fe40008000000 */
[----:B------:R-:W-:-:S02]  /*1990*/  UIADD3 UR44, UPT, UPT, UR40, -UR39, URZ ;  /* 0x80000027282c7290 */ /* 0x000fc4000fffe0ff */
[----:B------:R-:W-:Y:S02]  /*19a0*/  UIADD3 UR25, UPT, UPT, UR4, 0x1, URZ ;  /* 0x0000000104197890 */ /* 0x000fe4000fffe0ff */
[----:B-1-34-:R-:W-:-:S12]  /*19b0*/  UIADD3 UR41, UPT, UPT, -UR4, URZ, URZ ;  /* 0x000000ff04297290 */ /* 0x01afd8000fffe1ff */
.L_x_42:
[----:B------:R-:W-:Y:S01]  /*19c0*/  UISETP.NE.AND UP0, UPT, UR45, URZ, UPT ;  /* 0x000000ff2d00728c */ /* 0x000fe2000bf05270 */
[----:B-1----:R-:W1:Y:S08]  /*19d0*/  S2UR UR45, SR_CgaCtaId ;  /* 0x00000000002d79c3 */ /* 0x002e700000008800 */
[----:B------:R-:W-:Y:S05]  /*19e0*/  BRA.U UP0, `(.L_x_23) ;  /* 0x0000000100347547 */ /* 0x000fea000b800000 */
[----:B------:R-:W2:Y:S01]  /*19f0*/  S2R R0, SR_CgaCtaId ;  /* 0x0000000000007919 */ /* 0x000ea20000008800 */
[----:B------:R-:W-:Y:S02]  /*1a00*/  MOV R3, 0x400 ;  /* 0x0000040000037802 */ /* 0x000fe40000000f00 */
[----:B------:R-:W-:Y:S02]  /*1a10*/  SHF.L.U32 R2, R8, 0x1f, RZ ;  /* 0x0000001f08027819 */ /* 0x000fe400000006ff */
[----:B--2---:R-:W-:-:S05]  /*1a20*/  LEA R0, R0, R3, 0x18 ;  /* 0x0000000300007211 */ /* 0x004fca00078ec0ff */
[----:B------:R-:W-:-:S04]  /*1a30*/  IMAD R3, R9, 0x8, R0 ;  /* 0x0000000809037824 */ /* 0x000fc800078e0200 */
[----:B------:R-:W2:Y:S02]  /*1a40*/  SYNCS.PHASECHK.TRANS64.TRYWAIT P0, [R3+URZ+0xf0], R2 ;  /* 0x0000f002030075a7 */ /* 0x000ea400080011ff */
[----:B--2---:R-:W-:Y:S05]  /*1a50*/  @!P0 BRA `(.L_x_24) ;  /* 0x000000a000c88947 */ /* 0x004fea0003800000 */
.L_x_145:
[----:B------:R-:W-:Y:S01]  /*1a60*/  VIADD R9, R9, 0x1 ;  /* 0x0000000109097836 */ /* 0x000fe20000000000 */
[----:B------:R2:W-:Y:S04]  /*1a70*/  SYNCS.ARRIVE.TRANS64.A1T0 RZ, [R3+URZ+0xe0], RZ ;  /* 0x0000e0ff03ff79a7 */ /* 0x0005e800081000ff */
[----:B------:R-:W-:-:S04]  /*1a80*/  ISETP.NE.AND P0, PT, R9, 0x2, PT ;  /* 0x000000020900780c */ /* 0x000fc80003f05270 */
[----:B------:R-:W-:Y:S02]  /*1a90*/  SEL R9, R9, RZ, P0 ;  /* 0x000000ff09097207 */ /* 0x000fe40000000000 */
[----:B--2---:R-:W-:-:S04]  /*1aa0*/  SEL R3, RZ, 0x1, P0 ;  /* 0x00000001ff037807 */ /* 0x004fc80000000000 */
[----:B------:R-:W-:-:S07]  /*1ab0*/  LOP3.LUT R8, R8, R3, RZ, 0x3c, !PT ;  /* 0x0000000308087212 */ /* 0x000fce00078e3cff */
.L_x_23:
[----:B------:R-:W-:Y:S01]  /*1ac0*/  UMOV UR6, 0x400 ;  /* 0x0000040000067882 */ /* 0x000fe20000000000 */
[----:B------:R-:W-:Y:S01]  /*1ad0*/  SHF.L.U32 R0, R12, 0x1f, RZ ;  /* 0x0000001f0c007819 */ /* 0x000fe200000006ff */
[----:B-1----:R-:W-:Y:S02]  /*1ae0*/  ULEA UR6, UR45, UR6, 0x18 ;  /* 0x000000062d067291 */ /* 0x002fe4000f8ec0ff */
[----:B------:R-:W-:Y:S02]  /*1af0*/  UISETP.GE.U32.AND UP0, UPT, UR47, 0xff, UPT ;  /* 0x000000ff2f00788c */ /* 0x000fe4000bf06070 */
[----:B------:R-:W-:Y:S02]  /*1b00*/  ULEA UR4, UR7, UR6, 0x3 ;  /* 0x0000000607047291 */ /* 0x000fe4000f8e18ff */
[----:B------:R-:W-:Y:S01]  /*1b10*/  ULEA UR11, UR20, UR46, 0x8 ;  /* 0x0000002e140b7291 */ /* 0x000fe2000f8e40ff */
[----:B------:R-:W-:-:S06]  /*1b20*/  UMOV UR13, URZ ;  /* 0x000000ff000d7c82 */ /* 0x000fcc0008000000 */
[----:B------:R1:W2:Y:S01]  /*1b30*/  SYNCS.PHASECHK.TRANS64.TRYWAIT P0, [UR4+0x28], R0 ;  /* 0x00002800ff0075a7 */ /* 0x0002a20008001104 */
[----:B------:R-:W-:-:S04]  /*1b40*/  ULEA.HI UR4, UR16, UR16, URZ, 0x1 ;  /* 0x0000001010047291 */ /* 0x000fc8000f8f08ff */
[----:B------:R-:W-:-:S04]  /*1b50*/  USHF.L.U32 UR4, UR4, 0x7, URZ ;  /* 0x0000000704047899 */ /* 0x000fc800080006ff */
[----:B------:R-:W-:-:S04]  /*1b60*/  ULOP3.LUT UR35, UR4, 0xffffff00, URZ, 0xc0, !UPT ;  /* 0xffffff0004237892 */ /* 0x000fc8000f8ec0ff */
[----:B------:R-:W-:Y:S01]  /*1b70*/  UIADD3 UR35, UPT, UPT, UR43, UR35, URZ ;  /* 0x000000232b237290 */ /* 0x000fe2000fffe0ff */
[----:B------:R-:W-:Y:S11]  /*1b80*/  BRA.U !UP0, `(.L_x_25) ;  /* 0x0000000108c47547 */ /* 0x000ff6000b800000 */
[----:B------:R-:W-:Y:S01]  /*1b90*/  UMOV UR16, UR41 ;  /* 0x0000002900107c82 */ /* 0x000fe20008000000 */
[----:B------:R-:W-:Y:S01]  /*1ba0*/  UMOV UR4, UR7 ;  /* 0x0000000700047c82 */ /* 0x000fe20008000000 */
[----:B------:R-:W-:-:S05]  /*1bb0*/  UMOV UR34, URZ ;  /* 0x000000ff00227c82 */ /* 0x000fca0008000000 */
.L_x_31:
[----:B------:R-:W-:Y:S01]  /*1bc0*/  ULEA UR33, UR4, UR6, 0x3 ;  /* 0x0000000604217291 */ /* 0x000fe2000f8e18ff */
[----:B------:R-:W-:Y:S01]  /*1bd0*/  @P3 MOV R2, 0x10000 ;  /* 0x0001000000023802 */ /* 0x000fe20000000f00 */
[----:B--234-:R-:W-:Y:S10]  /*1be0*/  @P0 BRA `(.L_x_26) ;  /* 0x00000000000c0947 */ /* 0x01cff40003800000 */
[----:B------:R-:W-:-:S04]  /*1bf0*/  SHF.L.U32 R3, R12, 0x1f, RZ ;  /* 0x0000001f0c037819 */ /* 0x000fc800000006ff */
[----:B------:R-:W2:Y:S02]  /*1c00*/  SYNCS.PHASECHK.TRANS64.TRYWAIT P0, [UR33+0x28], R3 ;  /* 0x00002803ff0075a7 */ /* 0x000ea40008001121 */
[----:B--2---:R-:W-:Y:S05]  /*1c10*/  @!P0 BRA `(.L_x_27) ;  /* 0x000000a0006c8947 */ /* 0x004fea0003800000 */
.L_x_26:
[----:B------:R2:W-:Y:S01]  /*1c20*/  @P3 SYNCS.ARRIVE.TRANS64 RZ, [UR33], R2 ;  /* 0x00000002ffff39a7 */ /* 0x0005e20008000021 */
[----:B------:R-:W-:Y:S02]  /*1c30*/  ULOP3.LUT UR5, UR23, 0x2, URZ, 0xfc, !UPT ;  /* 0x0000000217057892 */ /* 0x000fe4000f8efcff */
[----:B------:R-:W-:Y:S02]  /*1c40*/  UIADD3 UR16, UPT, UPT, UR16, 0x1, URZ ;  /* 0x0000000110107890 */ /* 0x000fe4000fffe0ff */
[----:B------:R-:W-:Y:S02]  /*1c50*/  UISETP.NE.AND UP0, UPT, UR5, 0x2, UPT ;  /* 0x000000020500788c */ /* 0x000fe4000bf05270 */
[----:B------:R-:W-:-:S07]  /*1c60*/  UISETP.NE.AND UP2, UPT, UR16, 0x1, UPT ;  /* 0x000000011000788c */ /* 0x000fce000bf45270 */
[----:B------:R-:W-:Y:S05]  /*1c70*/  BRA.U UP0, `(.L_x_28) ;  /* 0x0000000100047547 */ /* 0x000fea000b800000 */
[----:B------:R-:W-:Y:S05]  /*1c80*/  BPT.TRAP 0x1 ;  /* 0x000000040000795c */ /* 0x000fea0000300000 */
.L_x_28:
[----:B------:R-:W-:Y:S04]  /*1c90*/  BSSY.RECONVERGENT B0, `(.L_x_29) ;  /* 0x0000003000007945 */ /* 0x000fe80003800200 */
[----:B------:R-:W-:Y:S05]  /*1ca0*/  @!P2 BRA `(.L_x_30) ;  /* 0x000000000004a947 */ /* 0x000fea0003800000 */
[----:B------:R-:W-:Y:S05]  /*1cb0*/  BPT.TRAP 0x1 ;  /* 0x000000040000795c */ /* 0x000fea0000300000 */
.L_x_30:
[----:B------:R-:W-:Y:S05]  /*1cc0*/  BSYNC.RECONVERGENT B0 ;  /* 0x0000000000007941 */ /* 0x000fea0003800200 */
.L_x_29:
[----:B------:R-:W-:Y:S02]  /*1cd0*/  UIADD3 UR5, UPT, UPT, UR4, 0x1, URZ ;  /* 0x0000000104057890 */ /* 0x000fe4000fffe0ff */
[----:B------:R-:W-:Y:S02]  /*1ce0*/  UIADD3 UR14, UP1, UPT, UR26, 0x80, URZ ;  /* 0x000000801a0e7890 */ /* 0x000fe4000ff3e0ff */
[----:B------:R-:W-:Y:S02]  /*1cf0*/  UISETP.NE.AND UP0, UPT, UR5, 0x5, UPT ;  /* 0x000000050500788c */ /* 0x000fe4000bf05270 */
[----:B------:R-:W-:Y:S02]  /*1d00*/  ULOP3.LUT UR33, UR33, 0xfefffff8, URZ, 0xc0, !UPT ;  /* 0xfefffff821217892 */ /* 0x000fe4000f8ec0ff */
[----:B------:R-:W-:Y:S02]  /*1d10*/  USEL UR8, URZ, 0x1, UP0 ;  /* 0x00000001ff087887 */ /* 0x000fe40008000000 */
[----:B------:R-:W-:-:S02]  /*1d20*/  USEL UR7, UR5, URZ, UP0 ;  /* 0x000000ff05077287 */ /* 0x000fc40008000000 */
[----:B------:R-:W-:Y:S02]  /*1d30*/  UIADD3.X UR15, UPT, UPT, URZ, UR27, URZ, UP1, !UPT ;  /* 0x0000001bff0f7290 */ /* 0x000fe40008ffe4ff */
[----:B------:R-:W-:Y:S01]  /*1d40*/  ULEA UR5, UR7, UR6, 0x3 ;  /* 0x0000000607057291 */ /* 0x000fe2000f8e18ff */
[----:B------:R-:W-:Y:S01]  /*1d50*/  LOP3.LUT R12, R12, UR8, RZ, 0x3c, !PT ;  /* 0x000000080c0c7c12 */ /* 0x000fe2000f8e3cff */
[----:B------:R-:W-:Y:S02]  /*1d60*/  USHF.L.U32 UR8, UR4, 0xe, URZ ;  /* 0x0000000e04087899 */ /* 0x000fe400080006ff */
[----:B------:R-:W-:Y:S01]  /*1d70*/  UIADD3 UR4, UP0, UPT, UR26, 0x180, URZ ;  /* 0x000001801a047890 */ /* 0x000fe2000ff1e0ff */
[----:B-1----:R-:W-:Y:S01]  /*1d80*/  SHF.L.U32 R0, R12, 0x1f, RZ ;  /* 0x0000001f0c007819 */ /* 0x002fe200000006ff */
[----:B------:R-:W-:Y:S02]  /*1d90*/  ULOP3.LUT UR32, UR8, UR22, URZ, 0xfc, !UPT ;  /* 0x0000001608207292 */ /* 0x000fe4000f8efcff */
[----:B------:R-:W-:Y:S01]  /*1da0*/  UPRMT UR13, URZ, 0x5410, UR21 ;  /* 0x00005410ff0d7896 */ /* 0x000fe20008000015 */
[----:B------:R3:W4:Y:S01]  /*1db0*/  SYNCS.PHASECHK.TRANS64.TRYWAIT P0, [UR5+0x28], R0 ;  /* 0x00002800ff0075a7 */ /* 0x0007220008001105 */
[----:B------:R-:W-:-:S02]  /*1dc0*/  UIADD3 UR32, UPT, UPT, UR6, 0xc400, UR32 ;  /* 0x0000c40006207890 */ /* 0x000fc4000fffe020 */
[----:B------:R-:W-:Y:S02]  /*1dd0*/  UIADD3 UR8, UPT, UPT, UR6, 0x20400, UR8 ;  /* 0x0002040006087890 */ /* 0x000fe4000fffe008 */
[----:B------:R-:W-:Y:S01]  /*1de0*/  UIADD3.X UR5, UPT, UPT, URZ, UR27, URZ, UP0, !UPT ;  /* 0x0000001bff057290 */ /* 0x000fe200087fe4ff */
[----:B------:R-:W-:Y:S01]  /*1df0*/  UMOV UR18, 0x0 ;  /* 0x0000000000127882 */ /* 0x000fe20000000000 */
[----:B------:R-:W-:Y:S01]  /*1e00*/  UMOV UR19, 0x10000000 ;  /* 0x1000000000137882 */ /* 0x000fe20000000000 */
[----:B------:R-:W-:Y:S01]  /*1e10*/  UMOV UR10, UR34 ;  /* 0x00000022000a7c82 */ /* 0x000fe20008000000 */
[----:B------:R-:W-:Y:S01]  /*1e20*/  UMOV UR12, UR36 ;  /* 0x00000024000c7c82 */ /* 0x000fe20008000000 */
[----:B------:R-:W-:Y:S01]  /*1e30*/  UMOV UR9, UR33 ;  /* 0x0000002100097c82 */ /* 0x000fe20008000000 */
[----:B------:R1:W-:Y:S03]  /*1e40*/  UTMALDG.3D.MULTICAST.2CTA [UR32], [UR14], UR13, desc[UR18] ;  /* 0x000012200e0073b4 */ /* 0x0003e6000821180d */
[----:B------:R2:W-:Y:S01]  /*1e50*/  UTMALDG.3D.2CTA [UR8], [UR4], desc[UR18] ;  /* 0x00001208040075b4 */ /* 0x0005e20008211000 */
[----:B-1----:R-:W-:Y:S01]  /*1e60*/  UIADD3 UR34, UPT, UPT, UR34, 0x80, URZ ;  /* 0x0000008022227890 */ /* 0x002fe2000fffe0ff */
[----:B------:R-:W-:Y:S01]  /*1e70*/  UMOV UR13, UR25 ;  /* 0x00000019000d7c82 */ /* 0x000fe20008000000 */
[----:B--2---:R-:W-:Y:S01]  /*1e80*/  UMOV UR4, UR7 ;  /* 0x0000000700047c82 */ /* 0x004fe20008000000 */
[----:B------:R-:W-:Y:S09]  /*1e90*/  BRA.U UP2, `(.L_x_31) ;  /* 0xfffffffd02487547 */ /* 0x000ff2000b83ffff */
.L_x_25:
[----:B------:R-:W-:Y:S01]  /*1ea0*/  ULEA UR4, UR7, UR6, 0x3 ;  /* 0x0000000607047291 */ /* 0x000fe2000f8e18ff */
[----:B-1-3--:R-:W-:Y:S01]  /*1eb0*/  SHF.L.U32 R0, R12, 0x1f, RZ ;  /* 0x0000001f0c007819 */ /* 0x00afe200000006ff */
[----:B------:R-:W-:Y:S01]  /*1ec0*/  @!P1 SYNCS.ARRIVE.TRANS64.A1T0 RZ, [UR6+0x98], RZ ;  /* 0x000098ffffff99a7 */ /* 0x000fe20008100006 */
[----:B------:R-:W-:-:S06]  /*1ed0*/  UISETP.GT.AND UP0, UPT, UR40, UR39, UPT ;  /* 0x000000272800728c */ /* 0x000fcc000bf04270 */
[----:B--2-4-:R1:W2:Y:S03]  /*1ee0*/  SYNCS.PHASECHK.TRANS64.TRYWAIT P0, [UR4+0x28], R0 ;  /* 0x00002800ff0075a7 */ /* 0x0142a60008001104 */
[----:B------:R-:W-:Y:S05]  /*1ef0*/  BRA.U !UP0, `(.L_x_32) ;  /* 0x0000000108c47547 */ /* 0x000fea000b800000 */
[----:B------:R-:W-:Y:S01]  /*1f00*/  UIADD3 UR24, UPT, UPT, UR44, UR13, URZ ;  /* 0x0000000d2c187290 */ /* 0x000fe2000fffe0ff */
[----:B------:R-:W-:-:S11]  /*1f10*/  UMOV UR4, UR7 ;  /* 0x0000000700047c82 */ /* 0x000fd60008000000 */
.L_x_38:
[----:B------:R-:W-:Y:S01]  /*1f20*/  ULEA UR17, UR4, UR6, 0x3 ;  /* 0x0000000604117291 */ /* 0x000fe2000f8e18ff */
[----:B--2---:R-:W-:Y:S01]  /*1f30*/  @P3 MOV R2, 0x10000 ;  /* 0x0001000000023802 */ /* 0x004fe20000000f00 */
[----:B--2-4-:R-:W-:Y:S10]  /*1f40*/  @P0 BRA `(.L_x_33) ;  /* 0x00000000000c0947 */ /* 0x014ff40003800000 */
[----:B------:R-:W-:-:S04]  /*1f50*/  SHF.L.U32 R3, R12, 0x1f, RZ ;  /* 0x0000001f0c037819 */ /* 0x000fc800000006ff */
[----:B------:R-:W2:Y:S02]  /*1f60*/  SYNCS.PHASECHK.TRANS64.TRYWAIT P0, [UR17+0x28], R3 ;  /* 0x00002803ff0075a7 */ /* 0x000ea40008001111 */
[----:B--2---:R-:W-:Y:S05]  /*1f70*/  @!P0 BRA `(.L_x_34) ;  /* 0x0000009c00ac8947 */ /* 0x004fea0003800000 */
.L_x_33:
[----:B------:R2:W-:Y:S01]  /*1f80*/  @P3 SYNCS.ARRIVE.TRANS64 RZ, [UR17], R2 ;  /* 0x00000002ffff39a7 */ /* 0x0005e20008000011 */
[----:B------:R-:W-:-:S04]  /*1f90*/  ULOP3.LUT UR5, UR23, 0x2, URZ, 0xfc, !UPT ;  /* 0x0000000217057892 */ /* 0x000fc8000f8efcff */
[----:B------:R-:W-:-:S09]  /*1fa0*/  UISETP.NE.AND UP0, UPT, UR5, 0x2, UPT ;  /* 0x000000020500788c */ /* 0x000fd2000bf05270 */
[----:B------:R-:W-:Y:S05]  /*1fb0*/  BRA.U UP0, `(.L_x_35) ;  /* 0x0000000100047547 */ /* 0x000fea000b800000 */
[----:B------:R-:W-:Y:S05]  /*1fc0*/  BPT.TRAP 0x1 ;  /* 0x000000040000795c */ /* 0x000fea0000300000 */
.L_x_35:
[----:B------:R-:W-:Y:S04]  /*1fd0*/  BSSY.RECONVERGENT B0, `(.L_x_36) ;  /* 0x0000003000007945 */ /* 0x000fe80003800200 */
[----:B------:R-:W-:Y:S05]  /*1fe0*/  @!P2 BRA `(.L_x_37) ;  /* 0x000000000004a947 */ /* 0x000fea0003800000 */
[----:B------:R-:W-:Y:S05]  /*1ff0*/  BPT.TRAP 0x1 ;  /* 0x000000040000795c */ /* 0x000fea0000300000 */
.L_x_37:
[----:B------:R-:W-:Y:S05]  /*2000*/  BSYNC.RECONVERGENT B0 ;  /* 0x0000000000007941 */ /* 0x000fea0003800200 */
.L_x_36:
[----:B------:R-:W-:Y:S02]  /*2010*/  UIADD3 UR5, UPT, UPT, UR4, 0x1, URZ ;  /* 0x0000000104057890 */ /* 0x000fe4000fffe0ff */
[----:B------:R-:W-:Y:S02]  /*2020*/  USHF.L.U32 UR18, UR13, 0x7, URZ ;  /* 0x000000070d127899 */ /* 0x000fe400080006ff */
[----:B------:R-:W-:Y:S02]  /*2030*/  UISETP.NE.AND UP0, UPT, UR5, 0x5, UPT ;  /* 0x000000050500788c */ /* 0x000fe4000bf05270 */
[----:B------:R-:W-:Y:S02]  /*2040*/  ULOP3.LUT UR17, UR17, 0xfefffff8, URZ, 0xc0, !UPT ;  /* 0xfefffff811117892 */ /* 0x000fe4000f8ec0ff */
[----:B------:R-:W-:Y:S02]  /*2050*/  USEL UR8, URZ, 0x1, UP0 ;  /* 0x00000001ff087887 */ /* 0x000fe40008000000 */
[----:B------:R-:W-:-:S02]  /*2060*/  USEL UR7, UR5, URZ, UP0 ;  /* 0x000000ff05077287 */ /* 0x000fc40008000000 */
[----:B------:R-:W-:Y:S02]  /*2070*/  UIADD3 UR14, UP0, UPT, UR26, 0x180, URZ ;  /* 0x000001801a0e7890 */ /* 0x000fe4000ff1e0ff */
        /* <DEDUP_REMOVED lines=9> */
[----:B------:R-:W-:Y:S02]  /*2110*/  UIADD3.X UR5, UPT, UPT, URZ, UR27, URZ, UP1, !UPT ;  /* 0x0000001bff057290 */ /* 0x000fe40008ffe4ff */
[----:B------:R-:W-:Y:S02]  /*2120*/  UIADD3 UR8, UPT, UPT, UR6, 0x20400, UR8 ;  /* 0x0002040006087890 */ /* 0x000fe4000fffe008 */
[----:B------:R-:W-:Y:S01]  /*2130*/  UIADD3.X UR15, UPT, UPT, URZ, UR27, URZ, UP0, !UPT ;  /* 0x0000001bff0f7290 */ /* 0x000fe200087fe4ff */
[----:B------:R-:W-:Y:S01]  /*2140*/  UMOV UR28, 0x0 ;  /* 0x00000000001c7882 */ /* 0x000fe20000000000 */
[----:B------:R-:W-:Y:S01]  /*2150*/  UMOV UR29, 0x10000000 ;  /* 0x10000000001d7882 */ /* 0x000fe20000000000 */
[----:B------:R-:W-:Y:S01]  /*2160*/  UMOV UR19, UR35 ;  /* 0x0000002300137c82 */ /* 0x000fe20008000000 */
[----:B------:R-:W-:Y:S01]  /*2170*/  UMOV UR20, UR36 ;  /* 0x0000002400147c82 */ /* 0x000fe20008000000 */
[----:B------:R-:W-:Y:S01]  /*2180*/  UMOV UR12, UR36 ;  /* 0x00000024000c7c82 */ /* 0x000fe20008000000 */
[----:B------:R1:W-:Y:S01]  /*2190*/  UTMALDG.3D.MULTICAST.2CTA [UR16], [UR4], UR10, desc[UR28] ;  /* 0x00001c10040073b4 */ /* 0x0003e2000821180a */
[----:B------:R-:W-:Y:S01]  /*21a0*/  UMOV UR9, UR17 ;  /* 0x0000001100097c82 */ /* 0x000fe20008000000 */
[----:B------:R-:W-:-:S04]  /*21b0*/  UIADD3 UR13, UPT, UPT, UR13, 0x1, URZ ;  /* 0x000000010d0d7890 */ /* 0x000fc8000fffe0ff */
[----:B------:R-:W-:Y:S01]  /*21c0*/  UISETP.NE.AND UP0, UPT, UR13, UR24, UPT ;  /* 0x000000180d00728c */ /* 0x000fe2000bf05270 */
[----:B-1----:R-:W-:Y:S01]  /*21d0*/  UMOV UR10, UR18 ;  /* 0x00000012000a7c82 */ /* 0x002fe20008000000 */
[----:B------:R-:W-:Y:S01]  /*21e0*/  UMOV UR4, UR7 ;  /* 0x0000000700047c82 */ /* 0x000fe20008000000 */
[----:B------:R3:W-:Y:S06]  /*21f0*/  UTMALDG.3D.2CTA [UR8], [UR14], desc[UR28] ;  /* 0x00001c080e0075b4 */ /* 0x0007ec0008211000 */
[----:B---3--:R-:W-:Y:S05]  /*2200*/  BRA.U UP0, `(.L_x_38) ;  /* 0xfffffffd00447547 */ /* 0x008fea000b83ffff */
.L_x_32:
[C---:B------:R-:W-:Y:S01]  /*2210*/  LEA R3, R11.reuse, UR6, 0x3 ;  /* 0x000000060b037c11 */ /* 0x040fe2000f8e18ff */
[----:B------:R-:W-:Y:S01]  /*2220*/  NOP ;  /* 0x0000000000007918 */ /* 0x000fe20000000000 */
[----:B-1----:R-:W-:Y:S02]  /*2230*/  SHF.L.U32 R0, R10, 0x1f, RZ ;  /* 0x0000001f0a007819 */ /* 0x002fe400000006ff */
[----:B------:R-:W-:Y:S02]  /*2240*/  LEA R5, R11, UR6, 0x4 ;  /* 0x000000060b057c11 */ /* 0x000fe4000f8e20ff */
[----:B--2-4-:R-:W1:Y:S02]  /*2250*/  SYNCS.PHASECHK.TRANS64.TRYWAIT P0, [R3+URZ+0xa0], R0 ;  /* 0x0000a000030075a7 */ /* 0x014e6400080011ff */
[----:B-1----:R-:W-:Y:S05]  /*2260*/  @!P0 BRA `(.L_x_39) ;  /* 0x0000009c00088947 */ /* 0x002fea0003800000 */
.L_x_148:
[----:B------:R-:W2:Y:S01]  /*2270*/  LDS.128 R4, [R5+0x110] ;  /* 0x0001100005047984 */ /* 0x000ea20000000c00 */
[----:B------:R-:W-:Y:S01]  /*2280*/  UISETP.GE.AND UP0, UPT, UR42, 0x1, UPT ;  /* 0x000000012a00788c */ /* 0x000fe2000bf06270 */
[----:B------:R-:W-:Y:S01]  /*2290*/  @!PT LDS RZ, [RZ] ;  /* 0x00000000fffff984 */ /* 0x000fe20000000800 */
[----:B------:R-:W-:Y:S01]  /*22a0*/  @!PT LDS RZ, [RZ] ;  /* 0x00000000fffff984 */ /* 0x000fe20000000800 */
[----:B------:R-:W-:Y:S01]  /*22b0*/  @!PT LDS RZ, [RZ] ;  /* 0x00000000fffff984 */ /* 0x000fe20000000800 */
[----:B------:R-:W-:Y:S01]  /*22c0*/  @!PT LDS RZ, [RZ] ;  /* 0x00000000fffff984 */ /* 0x000fe20000000800 */
[----:B------:R3:W-:Y:S06]  /*22d0*/  MEMBAR.ALL.CTA ;  /* 0x0000000000007992 */ /* 0x0007ec0000008000 */
[----:B---3--:R-:W3:Y:S01]  /*22e0*/  FENCE.VIEW.ASYNC.S ;  /* 0x00000000000073c6 */ /* 0x008ee20000000000 */
[----:B--2---:R-:W-:-:S13]  /*22f0*/  LOP3.LUT P0, RZ, R6, 0x1, RZ, 0xc0, !PT ;  /* 0x0000000106ff7812 */ /* 0x004fda000780c0ff */
[----:B---3--:R-:W-:Y:S01]  /*2300*/  VOTEU.ANY UP1, P0 ;  /* 0x0000000000ff7886 */ /* 0x008fe20000020100 */
[----:B------:R-:W-:-:S13]  /*2310*/  PLOP3.LUT P0, PT, PT, PT, UP1, 0x80, 0x8 ;  /* 0x000000000008781c */ /* 0x000fda0003f0f018 */
[----:B-1----:R-:W-:Y:S02]  /*2320*/  @P0 LOP3.LUT R0, R5, 0xffff, RZ, 0xc0, !PT ;  /* 0x0000ffff05000812 */ /* 0x002fe400078ec0ff */
[----:B------:R-:W-:Y:S02]  /*2330*/  @P0 MOV R2, R4 ;  /* 0x0000000400020202 */ /* 0x000fe40000000f00 */
[----:B------:R-:W-:Y:S01]  /*2340*/  @P0 R2UR UR5, R0 ;  /* 0x00000000000502ca */ /* 0x000fe200000e0000 */
[----:B------:R-:W-:Y:S01]  /*2350*/  VIADD R0, R3, 0xb0 ;  /* 0x000000b003007836 */ /* 0x000fe20000000000 */
[----:B------:R-:W-:Y:S02]  /*2360*/  @P0 SHF.R.U32.HI R4, RZ, 0x10, R5 ;  /* 0x00000010ff040819 */ /* 0x000fe40000011605 */
[----:B------:R-:W-:Y:S02]  /*2370*/  @P0 R2UR UR8, R2 ;  /* 0x00000000020802ca */ /* 0x000fe400000e0000 */
[----:B------:R-:W-:-:S02]  /*2380*/  PRMT R0, RZ, 0x654, R0 ;  /* 0x00000654ff007816 */ /* 0x000fc40000000000 */
[----:B------:R-:W-:Y:S02]  /*2390*/  @P0 R2UR UR4, R4 ;  /* 0x00000000040402ca */ /* 0x000fe400000e0000 */
[----:B------:R1:W-:Y:S03]  /*23a0*/  SYNCS.ARRIVE.TRANS64.RED.A1T0 RZ, [R0+URZ], RZ ;  /* 0x000000ff00ff79a7 */ /* 0x0003e600081004ff */
[----:B------:R-:W-:-:S04]  /*23b0*/  @UP1 UMOV UR30, UR5 ;  /* 0x00000005001e1c82 */ /* 0x000fc80008000000 */
[----:B------:R-:W-:-:S04]  /*23c0*/  @UP1 UMOV UR31, UR8 ;  /* 0x00000008001f1c82 */ /* 0x000fc80008000000 */
[----:B------:R-:W-:Y:S01]  /*23d0*/  @UP1 UMOV UR36, UR4 ;  /* 0x0000000400241c82 */ /* 0x000fe20008000000 */
[----:B------:R-:W-:Y:S05]  /*23e0*/  BRA.U !UP0, `(.L_x_40) ;  /* 0x0000000108d47547 */ /* 0x000fea000b800000 */
[----:B------:R-:W2:Y:S01]  /*23f0*/  LDCU.128 UR12, c[0x0][0xb10] ;  /* 0x00016200ff0c77ac */ /* 0x000ea20008000c00 */
[----:B------:R-:W3:Y:S01]  /*2400*/  LDCU UR24, c[0x0][0xb20] ;  /* 0x00016400ff1877ac */ /* 0x000ee20008000800 */
[----:B------:R-:W4:Y:S01]  /*2410*/  LDCU UR20, c[0x0][0xb0c] ;  /* 0x00016180ff1477ac */ /* 0x000f220008000800 */
[----:B------:R-:W1:Y:S01]  /*2420*/  LDCU.64 UR10, c[0x0][0xb28] ;  /* 0x00016500ff0a77ac */ /* 0x000e620008000a00 */
[----:B------:R-:W-:Y:S02]  /*2430*/  UISETP.NE.AND UP3, UPT, UR42, 0x1, UPT ;  /* 0x000000012a00788c */ /* 0x000fe4000bf65270 */
[----:B--2---:R-:W-:Y:S02]  /*2440*/  UIMAD.WIDE.U32 UR8, UR37, UR15, URZ ;  /* 0x0000000f250872a5 */ /* 0x004fe4000f8e00ff */
[----:B------:R-:W-:Y:S02]  /*2450*/  UIMAD.WIDE.U32 UR4, UR38, UR12, URZ ;  /* 0x0000000c260472a5 */ /* 0x000fe4000f8e00ff */
[----:B------:R-:W-:-:S02]  /*2460*/  UISETP.NE.AND UP0, UPT, UR14, 0x1, UPT ;  /* 0x000000010e00788c */ /* 0x000fc4000bf05270 */
[----:B------:R-:W-:Y:S01]  /*2470*/  UIMAD.WIDE.U32 UR28, UR30, UR15, URZ ;  /* 0x0000000f1e1c72a5 */ /* 0x000fe2000f8e00ff */
[----:B------:R-:W-:Y:S02]  /*2480*/  UMOV UR8, UR9 ;  /* 0x0000000900087c82 */ /* 0x000fe40008000000 */
[----:B------:R-:W-:Y:S01]  /*2490*/  UMOV UR4, UR5 ;  /* 0x0000000500047c82 */ /* 0x000fe20008000000 */
[----:B---3--:R-:W-:Y:S02]  /*24a0*/  USHF.R.U32.HI UR8, URZ, UR24, UR8 ;  /* 0x00000018ff087299 */ /* 0x008fe40008011608 */
[----:B----4-:R-:W-:Y:S02]  /*24b0*/  UISETP.NE.AND UP2, UPT, UR20, 0x1, UPT ;  /* 0x000000011400788c */ /* 0x010fe4000bf45270 */
[----:B------:R-:W-:Y:S02]  /*24c0*/  USHF.R.U32.HI UR4, URZ, UR13, UR4 ;  /* 0x0000000dff047299 */ /* 0x000fe40008011604 */
[----:B------:R-:W-:-:S02]  /*24d0*/  USEL UR5, UR37, UR8, !UP0 ;  /* 0x0000000825057287 */ /* 0x000fc4000c000000 */
[----:B------:R-:W-:Y:S02]  /*24e0*/  USEL UR8, UR38, UR4, !UP2 ;  /* 0x0000000426087287 */ /* 0x000fe4000d000000 */
[----:B-1----:R-:W-:Y:S01]  /*24f0*/  UIMAD.WIDE.U32 UR16, UR5, UR10, URZ ;  /* 0x0000000a051072a5 */ /* 0x002fe2000f8e00ff */
[----:B------:R-:W-:Y:S01]  /*2500*/  UMOV UR4, UR29 ;  /* 0x0000001d00047c82 */ /* 0x000fe20008000000 */
[----:B------:R-:W-:Y:S02]  /*2510*/  UIMAD.WIDE.U32 UR18, UR31, UR12, URZ ;  /* 0x0000000c1f1272a5 */ /* 0x000fe4000f8e00ff */
[----:B------:R-:W-:-:S03]  /*2520*/  UIMAD.WIDE.U32 UR28, UR8, UR10, URZ ;  /* 0x0000000a081c72a5 */ /* 0x000fc6000f8e00ff */
[----:B------:R-:W-:Y:S01]  /*2530*/  UMOV UR16, UR17 ;  /* 0x0000001100107c82 */ /* 0x000fe20008000000 */
[----:B------:R-:W-:Y:S02]  /*2540*/  USHF.R.U32.HI UR4, URZ, UR24, UR4 ;  /* 0x00000018ff047299 */ /* 0x000fe40008011604 */
[----:B------:R-:W-:Y:S01]  /*2550*/  @UP3 USHF.R.U32.HI UR5, URZ, UR11, UR16 ;  /* 0x0000000bff053299 */ /* 0x000fe20008011610 */
[----:B------:R-:W-:Y:S01]  /*2560*/  UMOV UR18, UR19 ;  /* 0x0000001300127c82 */ /* 0x000fe20008000000 */
[----:B------:R-:W-:Y:S01]  /*2570*/  UMOV UR28, UR29 ;  /* 0x0000001d001c7c82 */ /* 0x000fe20008000000 */
[----:B------:R-:W-:Y:S02]  /*2580*/  USHF.R.U32.HI UR13, URZ, UR13, UR18 ;  /* 0x0000000dff0d7299 */ /* 0x000fe40008011612 */
[----:B------:R-:W-:Y:S02]  /*2590*/  USEL UR4, UR30, UR4, !UP0 ;  /* 0x000000041e047287 */ /* 0x000fe4000c000000 */
[----:B------:R-:W-:-:S02]  /*25a0*/  @UP3 USHF.R.U32.HI UR8, URZ, UR11, UR28 ;  /* 0x0000000bff083299 */ /* 0x000fc4000801161c */
[----:B------:R-:W-:Y:S02]  /*25b0*/  UIMAD UR9, UR42, UR5, URZ ;  /* 0x000000052a0972a4 */ /* 0x000fe4000f8e02ff */
[----:B------:R-:W-:Y:S02]  /*25c0*/  USEL UR5, UR31, UR13, !UP2 ;  /* 0x0000000d1f057287 */ /* 0x000fe4000d000000 */
[----:B------:R-:W-:Y:S02]  /*25d0*/  UIMAD UR12, UR42, UR8, URZ ;  /* 0x000000082a0c72a4 */ /* 0x000fe4000f8e02ff */
[----:B------:R-:W-:Y:S02]  /*25e0*/  UISETP.GE.AND UP0, UPT, UR4, UR9, UPT ;  /* 0x000000090400728c */ /* 0x000fe4000bf06270 */
[----:B------:R-:W-:Y:S02]  /*25f0*/  UIMAD.WIDE.U32 UR16, UR4, UR10, URZ ;  /* 0x0000000a041072a5 */ /* 0x000fe4000f8e00ff */
[----:B------:R-:W-:-:S02]  /*2600*/  UISETP.GE.OR UP0, UPT, UR5, UR12, UP0 ;  /* 0x0000000c0500728c */ /* 0x000fc40008706670 */
        /* <DEDUP_REMOVED lines=19> */
.L_x_40:
[----:B------:R-:W2:Y:S02]  /*2740*/  LDCU UR4, c[0x0][0xb30] ;  /* 0x00016600ff0477ac */ /* 0x000ea40008000800 */
[----:B--2---:R-:W-:-:S09]  /*2750*/  UISETP.NE.AND UP0, UPT, UR4, 0x1, UPT ;  /* 0x000000010400788c */ /* 0x004fd2000bf05270 */
        /* <DEDUP_REMOVED lines=18> */
.L_x_41:
[----:B------:R-:W-:Y:S01]  /*2880*/  VIADD R11, R11, 0x1 ;  /* 0x000000010b0b7836 */ /* 0x000fe20000000000 */
[----:B------:R-:W-:Y:S01]  /*2890*/  R2UR UR4, R164 ;  /* 0x00000000a40472ca */ /* 0x000fe200000e0000 */
[----:B------:R-:W-:Y:S01]  /*28a0*/  UIADD3 UR20, UPT, UPT, UR30, UR61, URZ ;  /* 0x0000003d1e147290 */ /* 0x000fe2000fffe0ff */
[----:B------:R-:W-:Y:S02]  /*28b0*/  PLOP3.LUT P1, PT, PT, PT, PT, 0x80, 0x8 ;  /* 0x000000000008781c */ /* 0x000fe40003f2f070 */
[----:B------:R-:W-:-:S04]  /*28c0*/  ISETP.NE.AND P0, PT, R11, 0x2, PT ;  /* 0x000000020b00780c */ /* 0x000fc80003f05270 */
[----:B------:R-:W-:Y:S02]  /*28d0*/  SEL R3, RZ, 0x1, P0 ;  /* 0x00000001ff037807 */ /* 0x000fe40000000000 */
[----:B------:R-:W-:Y:S02]  /*28e0*/  SEL R11, R11, RZ, P0 ;  /* 0x000000ff0b0b7207 */ /* 0x000fe40000000000 */
[----:B------:R-:W-:Y:S01]  /*28f0*/  LOP3.LUT R10, R10, R3, RZ, 0x3c, !PT ;  /* 0x000000030a0a7212 */ /* 0x000fe200078e3cff */
[----:B------:R-:W-:Y:S01]  /*2900*/  UIADD3 UR16, UPT, UPT, UR31, UR4, URZ ;  /* 0x000000041f107290 */ /* 0x000fe2000fffe0ff */
[----:B------:R-:W-:Y:S11]  /*2910*/  BRA.U UP1, `(.L_x_42) ;  /* 0xfffffff101287547 */ /* 0x000ff6000b83ffff */
[----:B------:R-:W-:Y:S01]  /*2920*/  UIADD3 UR8, UPT, UPT, UR6, 0x28, URZ ;  /* 0x0000002806087890 */ /* 0x000fe2000fffe0ff */
[----:B------:R-:W-:-:S03]  /*2930*/  SHF.L.U32 R3, R12, 0x1f, RZ ;  /* 0x0000001f0c037819 */ /* 0x000fc600000006ff */
[----:B------:R-:W-:-:S09]  /*2940*/  ULEA UR4, UR7, UR8, 0x3 ;  /* 0x0000000807047291 */ /* 0x000fd2000f8e18ff */
[----:B------:R-:W2:Y:S02]  /*2950*/  SYNCS.PHASECHK.TRANS64.TRYWAIT P0, [UR4], R3 ;  /* 0x00000003ff0075a7 */ /* 0x000ea40008001104 */
[----:B--2---:R-:W-:Y:S05]  /*2960*/  @!P0 BRA `(.L_x_43) ;  /* 0x00000094005c8947 */ /* 0x004fea0003800000 */
.L_x_150:
[----:B------:R-:W-:-:S04]  /*2970*/  UIADD3 UR4, UPT, UPT, UR7, 0x1, URZ ;  /* 0x0000000107047890 */ /* 0x000fc8000fffe0ff */
[----:B------:R-:W-:-:S04]  /*2980*/  UISETP.NE.AND UP0, UPT, UR4, 0x5, UPT ;  /* 0x000000050400788c */ /* 0x000fc8000bf05270 */
[----:B------:R-:W-:Y:S02]  /*2990*/  USEL UR6, URZ, 0x1, UP0 ;  /* 0x00000001ff067887 */ /* 0x000fe40008000000 */
[----:B------:R-:W-:-:S04]  /*29a0*/  USEL UR4, UR4, URZ, UP0 ;  /* 0x000000ff04047287 */ /* 0x000fc80008000000 */
[----:B------:R-:W-:Y:S01]  /*29b0*/  ULEA UR5, UR4, UR8, 0x3 ;  /* 0x0000000804057291 */ /* 0x000fe2000f8e18ff */
[----:B------:R-:W-:-:S04]  /*29c0*/  LOP3.LUT R2, R12, UR6, RZ, 0x3c, !PT ;  /* 0x000000060c027c12 */ /* 0x000fc8000f8e3cff */
[----:B-1----:R-:W-:-:S04]  /*29d0*/  SHF.L.U32 R3, R2, 0x1f, RZ ;  /* 0x0000001f02037819 */ /* 0x002fc800000006ff */
[----:B------:R-:W1:Y:S02]  /*29e0*/  SYNCS.PHASECHK.TRANS64.TRYWAIT P0, [UR5], R3 ;  /* 0x00000003ff0075a7 */ /* 0x000e640008001105 */
[----:B-1----:R-:W-:Y:S05]  /*29f0*/  @!P0 BRA `(.L_x_44) ;  /* 0x0000009400508947 */ /* 0x002fea0003800000 */
.L_x_152:
        /* <DEDUP_REMOVED lines=9> */
.L_x_154:
        /* <DEDUP_REMOVED lines=9> */
.L_x_156:
[----:B------:R-:W-:-:S04]  /*2b20*/  UIADD3 UR4, UPT, UPT, UR4, 0x1, URZ ;  /* 0x0000000104047890 */ /* 0x000fc8000fffe0ff */
[----:B------:R-:W-:-:S04]  /*2b30*/  UISETP.NE.AND UP0, UPT, UR4, 0x5, UPT ;  /* 0x000000050400788c */ /* 0x000fc8000bf05270 */
[----:B------:R-:W-:Y:S02]  /*2b40*/  USEL UR5, URZ, 0x1, UP0 ;  /* 0x00000001ff057887 */ /* 0x000fe40008000000 */
[----:B------:R-:W-:-:S04]  /*2b50*/  USEL UR4, UR4, URZ, UP0 ;  /* 0x000000ff04047287 */ /* 0x000fc80008000000 */
[----:B------:R-:W-:Y:S01]  /*2b60*/  ULEA UR4, UR4, UR8, 0x3 ;  /* 0x0000000804047291 */ /* 0x000fe2000f8e18ff */
[----:B-1----:R-:W-:-:S04]  /*2b70*/  LOP3.LUT R3, R2, UR5, RZ, 0x3c, !PT ;  /* 0x0000000502037c12 */ /* 0x002fc8000f8e3cff */
[----:B------:R-:W-:Y:S01]  /*2b80*/  SHF.L.U32 R3, R3, 0x1f, RZ ;  /* 0x0000001f03037819 */ /* 0x000fe200000006ff */
[----:B------:R-:W-:-:S07]  /*2b90*/  IMAD.U32 R0, RZ, RZ, UR4 ;  /* 0x00000004ff007e24 */ /* 0x000fce000f8e00ff */
.L_x_47:
[----:B-1----:R1:W2:Y:S02]  /*2ba0*/  SYNCS.PHASECHK.TRANS64.TRYWAIT P0, [R0+URZ], R3 ;  /* 0x00000003000075a7 */ /* 0x0022a400080011ff */
[----:B--2---:R-:W-:Y:S05]  /*2bb0*/  @!P0 NANOSLEEP.SYNCS 0x989680 ;  /* 0x009896800000895d */ /* 0x004fea0003900000 */
[----:B------:R-:W2:Y:S02]  /*2bc0*/  @!P0 SYNCS.PHASECHK.TRANS64 P0, [R0+URZ], R3 ;  /* 0x00000003000085a7 */ /* 0x000ea400080010ff */
[----:B--2---:R-:W-:Y:S05]  /*2bd0*/  @P0 EXIT ;  /* 0x000000000000094d */ /* 0x004fea0003800000 */
[----:B------:R-:W-:Y:S05]  /*2be0*/  BRA `(.L_x_47) ;  /* 0xfffffffc00ec7947 */ /* 0x000fea000383ffff */
.L_x_22:
[----:B------:R-:W-:-:S04]  /*2bf0*/  UISETP.NE.AND UP0, UPT, UR45, URZ, UPT ;  /* 0x000000ff2d00728c */ /* 0x000fc8000bf05270 */
[----:B------:R-:W-:-:S09]  /*2c00*/  UISETP.NE.OR UP0, UPT, UR17, 0x1, UP0 ;  /* 0x000000011100788c */ /* 0x000fd20008705670 */
[----:B------:R-:W-:Y:S05]  /*2c10*/  BRA.U UP0, `(.L_x_48) ;  /* 0x0000000500487547 */ /* 0x000fea000b800000 */
[----:B------:R-:W-:Y:S01]  /*2c20*/  ISETP.GE.U32.AND P2, PT, R0, 0x8, PT ;  /* 0x000000080000780c */ /* 0x000fe20003f46070 */
[----:B------:R-:W-:Y:S01]  /*2c30*/  IMAD.MOV.U32 R12, RZ, RZ, 0x1 ;  /* 0x00000001ff0c7424 */ /* 0x000fe200078e00ff */
[----:B------:R-:W-:Y:S02]  /*2c40*/  CS2R R10, SRZ ;  /* 0x00000000000a7805 */ /* 0x000fe4000001ff00 */
[----:B------:R-:W-:Y:S01]  /*2c50*/  CS2R R8, SRZ ;  /* 0x0000000000087805 */ /* 0x000fe2000001ff00 */
[----:B------:R-:W-:Y:S01]  /*2c60*/  UMOV UR6, 0x400 ;  /* 0x0000040000067882 */ /* 0x000fe20000000000 */
[----:B------:R-:W-:Y:S01]  /*2c70*/  UMOV UR5, URZ ;  /* 0x000000ff00057c82 */ /* 0x000fe20008000000 */
[----:B------:R-:W-:-:S12]  /*2c80*/  ULEA UR6, UR45, UR6, 0x18 ;  /* 0x000000062d067291 */ /* 0x000fd8000f8ec0ff */
.L_x_52:
[----:B------:R-:W-:Y:S02]  /*2c90*/  LEA R2, R8, UR6, 0x3 ;  /* 0x0000000608027c11 */ /* 0x000fe4000f8e18ff */
[----:B------:R-:W-:-:S03]  /*2ca0*/  SHF.L.U32 R5, R9, 0x1f, RZ ;  /* 0x0000001f09057819 */ /* 0x000fc600000006ff */
[----:B------:R-:W-:Y:S01]  /*2cb0*/  VIADD R4, R2, 0xf0 ;  /* 0x000000f002047836 */ /* 0x000fe20000000000 */
[----:B------:R-:W2:Y:S02]  /*2cc0*/  SYNCS.PHASECHK.TRANS64.TRYWAIT P0, [R2+URZ+0xe0], R5 ;  /* 0x0000e005020075a7 */ /* 0x000ea400080011ff */
[----:B--2---:R-:W-:Y:S05]  /*2cd0*/  @!P0 BRA `(.L_x_49) ;  /* 0x0000009000e08947 */ /* 0x004fea0003800000 */
.L_x_157:
[----:B------:R-:W-:Y:S01]  /*2ce0*/  ULEA UR4, UR5, UR6, 0x3 ;  /* 0x0000000605047291 */ /* 0x000fe2000f8e18ff */
[----:B------:R-:W-:Y:S02]  /*2cf0*/  PRMT R4, RZ, 0x654, R4 ;  /* 0x00000654ff047816 */ /* 0x000fe40000000004 */
[----:B--2---:R-:W-:Y:S01]  /*2d00*/  SHF.L.U32 R5, R12, 0x1f, RZ ;  /* 0x0000001f0c057819 */ /* 0x004fe200000006ff */
[----:B------:R-:W-:Y:S01]  /*2d10*/  UIADD3 UR7, UPT, UPT, UR4, 0xa0, URZ ;  /* 0x000000a004077890 */ /* 0x000fe2000fffe0ff */
[----:B------:R2:W-:Y:S05]  /*2d20*/  SYNCS.ARRIVE.TRANS64.RED.A1T0 RZ, [R4+URZ], RZ ;  /* 0x000000ff04ff79a7 */ /* 0x0005ea00081004ff */
[----:B------:R-:W-:Y:S01]  /*2d30*/  IMAD.U32 R7, RZ, RZ, UR7 ;  /* 0x00000007ff077e24 */ /* 0x000fe2000f8e00ff */
[----:B------:R-:W3:Y:S04]  /*2d40*/  SYNCS.PHASECHK.TRANS64.TRYWAIT P0, [UR4+0xb0], R5 ;  /* 0x0000b005ff0075a7 */ /* 0x000ee80008001104 */
[----:B------:R-:W-:Y:S01]  /*2d50*/  PRMT R6, R0, 0x654, R7 ;  /* 0x0000065400067816 */ /* 0x000fe20000000007 */
[----:B--2---:R-:W-:Y:S01]  /*2d60*/  @!P2 IMAD.MOV.U32 R4, RZ, RZ, 0x10 ;  /* 0x00000010ff04a424 */ /* 0x004fe200078e00ff */
[----:B---3--:R-:W-:Y:S06]  /*2d70*/  @!P0 BRA `(.L_x_50) ;  /* 0x0000009000cc8947 */ /* 0x008fec0003800000 */
.L_x_159:
[----:B------:R-:W-:Y:S01]  /*2d80*/  ULEA UR8, UR5, UR6, 0x4 ;  /* 0x0000000605087291 */ /* 0x000fe2000f8e20ff */
[----:B------:R-:W-:Y:S01]  /*2d90*/  SEL R3, R6, R3, !P2 ;  /* 0x0000000306037207 */ /* 0x000fe20005000000 */
[----:B------:R-:W-:Y:S01]  /*2da0*/  UIADD3 UR9, UPT, UPT, UR4, 0xa0, URZ ;  /* 0x000000a004097890 */ /* 0x000fe2000fffe0ff */
[----:B--2---:R-:W-:Y:S01]  /*2db0*/  LEA R2, R11, UR6, 0x3 ;  /* 0x000000060b027c11 */ /* 0x004fe2000f8e18ff */
[----:B------:R-:W-:Y:S01]  /*2dc0*/  UIADD3 UR8, UPT, UPT, UR8, 0x110, URZ ;  /* 0x0000011008087890 */ /* 0x000fe2000fffe0ff */
[----:B------:R-:W-:Y:S01]  /*2dd0*/  SHF.L.U32 R5, R10, 0x1f, RZ ;  /* 0x0000001f0a057819 */ /* 0x000fe200000006ff */
[----:B------:R2:W-:Y:S01]  /*2de0*/  @!P2 SYNCS.ARRIVE.TRANS64.RED RZ, [R3+URZ], R4 ;  /* 0x0000000403ffa9a7 */ /* 0x0005e200080004ff */
[----:B------:R-:W-:Y:S01]  /*2df0*/  UIADD3 UR4, UPT, UPT, UR5, 0x1, URZ ;  /* 0x0000000105047890 */ /* 0x000fe2000fffe0ff */
[----:B------:R-:W-:-:S03]  /*2e00*/  VIADD R8, R8, 0x1 ;  /* 0x0000000108087836 */ /* 0x000fc60000000000 */
[----:B------:R-:W-:Y:S02]  /*2e10*/  UISETP.NE.AND UP0, UPT, UR4, 0x2, UPT ;  /* 0x000000020400788c */ /* 0x000fe4000bf05270 */
[----:B------:R-:W-:Y:S06]  /*2e20*/  UGETNEXTWORKID.BROADCAST [UR8], [UR9] ;  /* 0x00000000080073ca */ /* 0x000fec0008000100 */
[----:B------:R-:W-:Y:S01]  /*2e30*/  USEL UR7, URZ, 0x1, UP0 ;  /* 0x00000001ff077887 */ /* 0x000fe20008000000 */
[----:B------:R-:W-:Y:S01]  /*2e40*/  ISETP.NE.AND P0, PT, R8, 0x2, PT ;  /* 0x000000020800780c */ /* 0x000fe20003f05270 */
[----:B------:R-:W-:Y:S01]  /*2e50*/  USEL UR5, UR4, URZ, UP0 ;  /* 0x000000ff04057287 */ /* 0x000fe20008000000 */
[----:B------:R-:W3:Y:S03]  /*2e60*/  SYNCS.PHASECHK.TRANS64.TRYWAIT P1, [R2+URZ+0xa0], R5 ;  /* 0x0000a005020075a7 */ /* 0x000ee600080211ff */
[----:B------:R-:W-:Y:S01]  /*2e70*/  LOP3.LUT R12, R12, UR7, RZ, 0x3c, !PT ;  /* 0x000000070c0c7c12 */ /* 0x000fe2000f8e3cff */
[----:B--23--:R-:W-:Y:S07]  /*2e80*/  @!P1 BRA `(.L_x_51) ;  /* 0x0000009000a09947 */ /* 0x00cfee0003800000 */
.L_x_160:
[C---:B------:R-:W-:Y:S01]  /*2e90*/  LEA R4, R11.reuse, UR6, 0x4 ;  /* 0x000000060b047c11 */ /* 0x040fe2000f8e20ff */
[----:B--2---:R-:W-:Y:S01]  /*2ea0*/  VIADD R2, R2, 0xb0 ;  /* 0x000000b002027836 */ /* 0x004fe20000000000 */
[----:B------:R-:W-:Y:S01]  /*2eb0*/  SEL R8, R8, RZ, P0 ;  /* 0x000000ff08087207 */ /* 0x000fe20000000000 */
[----:B------:R-:W-:-:S03]  /*2ec0*/  VIADD R11, R11, 0x1 ;  /* 0x000000010b0b7836 */ /* 0x000fc60000000000 */
[----:B------:R-:W2:Y:S01]  /*2ed0*/  LDS.128 R4, [R4+0x110] ;  /* 0x0001100004047984 */ /* 0x000ea20000000c00 */
[----:B------:R-:W-:Y:S02]  /*2ee0*/  PRMT R2, RZ, 0x654, R2 ;  /* 0x00000654ff027816 */ /* 0x000fe40000000002 */
[C---:B------:R-:W-:Y:S01]  /*2ef0*/  ISETP.NE.AND P1, PT, R11.reuse, 0x2, PT ;  /* 0x000000020b00780c */ /* 0x040fe20003f25270 */
[----:B------:R-:W-:Y:S01]  /*2f00*/  @!PT LDS RZ, [RZ] ;  /* 0x00000000fffff984 */ /* 0x000fe20000000800 */
[----:B------:R-:W-:Y:S01]  /*2f10*/  @!PT LDS RZ, [RZ] ;  /* 0x00000000fffff984 */ /* 0x000fe20000000800 */
[----:B------:R-:W-:Y:S01]  /*2f20*/  @!PT LDS RZ, [RZ] ;  /* 0x00000000fffff984 */ /* 0x000fe20000000800 */
[----:B------:R-:W-:Y:S01]  /*2f30*/  @!PT LDS RZ, [RZ] ;  /* 0x00000000fffff984 */ /* 0x000fe20000000800 */
[----:B------:R3:W-:Y:S06]  /*2f40*/  MEMBAR.ALL.CTA ;  /* 0x0000000000007992 */ /* 0x0007ec0000008000 */
[----:B---3--:R-:W3:Y:S01]  /*2f50*/  FENCE.VIEW.ASYNC.S ;  /* 0x00000000000073c6 */ /* 0x008ee20000000000 */
[----:B------:R-:W-:Y:S01]  /*2f60*/  SEL R11, R11, RZ, P1 ;  /* 0x000000ff0b0b7207 */ /* 0x000fe20000800000 */
[----:B---3--:R3:W-:Y:S01]  /*2f70*/  SYNCS.ARRIVE.TRANS64.RED.A1T0 RZ, [R2+URZ], RZ ;  /* 0x000000ff02ff79a7 */ /* 0x0087e200081004ff */
[----:B--2---:R-:W-:-:S02]  /*2f80*/  LOP3.LUT P3, RZ, R6, 0x1, RZ, 0xc0, !PT ;  /* 0x0000000106ff7812 */ /* 0x004fc4000786c0ff */
[----:B------:R-:W-:-:S04]  /*2f90*/  SEL R5, RZ, 0x1, P1 ;  /* 0x00000001ff057807 */ /* 0x000fc80000800000 */
[----:B------:R-:W-:Y:S02]  /*2fa0*/  LOP3.LUT R10, R10, R5, RZ, 0x3c, !PT ;  /* 0x000000050a0a7212 */ /* 0x000fe400078e3cff */
[----:B---3--:R-:W-:-:S04]  /*2fb0*/  SEL R2, RZ, 0x1, P0 ;  /* 0x00000001ff027807 */ /* 0x008fc80000000000 */
[----:B------:R-:W-:Y:S01]  /*2fc0*/  LOP3.LUT R9, R9, R2, RZ, 0x3c, !PT ;  /* 0x0000000209097212 */ /* 0x000fe200078e3cff */
[----:B------:R-:W-:Y:S06]  /*2fd0*/  @P3 BRA `(.L_x_52) ;  /* 0xfffffffc002c3947 */ /* 0x000fec000383ffff */
[----:B------:R-:W-:Y:S01]  /*2fe0*/  ULEA UR4, UR5, UR6, 0x3 ;  /* 0x0000000605047291 */ /* 0x000fe2000f8e18ff */
[----:B------:R-:W-:-:S08]  /*2ff0*/  SHF.L.U32 R3, R12, 0x1f, RZ ;  /* 0x0000001f0c037819 */ /* 0x000fd000000006ff */
[----:B------:R-:W2:Y:S02]  /*3000*/  SYNCS.PHASECHK.TRANS64 P0, [UR4+0xb0], R3 ;  /* 0x0000b003ff0075a7 */ /* 0x000ea40008001004 */
[----:B--2---:R-:W-:Y:S05]  /*3010*/  @P0 BRA `(.L_x_53) ;  /* 0x0000000000080947 */ /* 0x004fea0003800000 */
[----:B------:R-:W2:Y:S02]  /*3020*/  SYNCS.PHASECHK.TRANS64.TRYWAIT P0, [UR4+0xb0], R3 ;  /* 0x0000b003ff0075a7 */ /* 0x000ea40008001104 */
[----:B--2---:R-:W-:Y:S05]  /*3030*/  @!P0 BRA `(.L_x_54) ;  /* 0x0000009000488947 */ /* 0x004fea0003800000 */
.L_x_53:
[----:B------:R-:W-:-:S04]  /*3040*/  UIADD3 UR7, UPT, UPT, UR5, 0x1, URZ ;  /* 0x0000000105077890 */ /* 0x000fc8000fffe0ff */
[----:B------:R-:W-:-:S04]  /*3050*/  UISETP.NE.AND UP0, UPT, UR7, 0x2, UPT ;  /* 0x000000020700788c */ /* 0x000fc8000bf05270 */
[----:B------:R-:W-:Y:S02]  /*3060*/  USEL UR8, URZ, 0x1, UP0 ;  /* 0x00000001ff087887 */ /* 0x000fe40008000000 */
[----:B------:R-:W-:-:S04]  /*3070*/  USEL UR7, UR7, URZ, UP0 ;  /* 0x000000ff07077287 */ /* 0x000fc80008000000 */
[----:B------:R-:W-:Y:S01]  /*3080*/  ULEA UR7, UR7, UR6, 0x3 ;  /* 0x0000000607077291 */ /* 0x000fe2000f8e18ff */
[----:B--2---:R-:W-:-:S04]  /*3090*/  LOP3.LUT R3, R12, UR8, RZ, 0x3c, !PT ;  /* 0x000000080c037c12 */ /* 0x004fc8000f8e3cff */
[----:B------:R-:W-:-:S04]  /*30a0*/  SHF.L.U32 R0, R3, 0x1f, RZ ;  /* 0x0000001f03007819 */ /* 0x000fc800000006ff */
[----:B------:R-:W2:Y:S02]  /*30b0*/  SYNCS.PHASECHK.TRANS64 P0, [UR7+0xb0], R0 ;  /* 0x0000b000ff0075a7 */ /* 0x000ea40008001007 */
[----:B-12---:R-:W-:Y:S05]  /*30c0*/  @P0 EXIT ;  /* 0x000000000000094d */ /* 0x006fea0003800000 */
[----:B------:R-:W-:Y:S02]  /*30d0*/  SHF.L.U32 R3, R3, 0x1f, RZ ;  /* 0x0000001f03037819 */ /* 0x000fe400000006ff */
[----:B------:R-:W-:-:S07]  /*30e0*/  MOV R0, UR7 ;  /* 0x0000000700007c02 */ /* 0x000fce0008000f00 */
.L_x_55:
[----:B-1----:R1:W2:Y:S02]  /*30f0*/  SYNCS.PHASECHK.TRANS64.TRYWAIT P0, [R0+URZ+0xb0], R3 ;  /* 0x0000b003000075a7 */ /* 0x0022a400080011ff */
[----:B--2---:R-:W-:Y:S05]  /*3100*/  @!P0 NANOSLEEP.SYNCS 0x989680 ;  /* 0x009896800000895d */ /* 0x004fea0003900000 */
[----:B------:R-:W2:Y:S02]  /*3110*/  @!P0 SYNCS.PHASECHK.TRANS64 P0, [R0+URZ+0xb0], R3 ;  /* 0x0000b003000085a7 */ /* 0x000ea400080010ff */
[----:B--2---:R-:W-:Y:S05]  /*3120*/  @P0 EXIT ;  /* 0x000000000000094d */ /* 0x004fea0003800000 */
[----:B------:R-:W-:Y:S05]  /*3130*/  BRA `(.L_x_55) ;  /* 0xfffffffc00ec7947 */ /* 0x000fea000383ffff */
.L_x_48:
[----:B------:R-:W-:Y:S05]  /*3140*/  BRA.U UP5, `(.L_x_56) ;  /* 0x0000001105907547 */ /* 0x000fea000b800000 */
[----:B------:R-:W-:Y:S01]  /*3150*/  UMOV UR4, 0x40 ;  /* 0x0000004000047882 */ /* 0x000fe20000000000 */
[----:B------:R-:W-:Y:S01]  /*3160*/  NOP ;  /* 0x0000000000007918 */ /* 0x000fe20000000000 */
[----:B------:R-:W-:Y:S01]  /*3170*/  ULEA UR5, UR45, UR4, 0x18 ;  /* 0x000000042d057291 */ /* 0x000fe2000f8ec0ff */
[----:B------:R-:W-:Y:S02]  /*3180*/  UMOV UR6, 0x400 ;  /* 0x0000040000067882 */ /* 0x000fe40000000000 */
[----:B------:R-:W-:-:S06]  /*3190*/  ULEA UR6, UR45, UR6, 0x18 ;  /* 0x000000062d067291 */ /* 0x000fcc000f8ec0ff */
[----:B------:R-:W2:Y:S02]  /*31a0*/  LDS.U8 R0, [UR5+0x1c] ;  /* 0x00001c05ff007984 */ /* 0x000ea40008000000 */
[----:B--2---:R-:W-:-:S13]  /*31b0*/  ISETP.NE.AND P0, PT, R0, RZ, PT ;  /* 0x000000ff0000720c */ /* 0x004fda0003f05270 */
[----:B------:R-:W-:Y:S05]  /*31c0*/  @P0 BRA `(.L_x_57) ;  /* 0x0000000400080947 */ /* 0x000fea0003800000 */
[----:B------:R-:W-:Y:S02]  /*31d0*/  UISETP.NE.U32.AND UP1, UPT, UR47, 0x1, UPT ;  /* 0x000000012f00788c */ /* 0x000fe4000bf25070 */
[----:B------:R-:W-:-:S07]  /*31e0*/  UIADD3 UR7, UPT, UPT, UR5, 0x8, URZ ;  /* 0x0000000805077890 */ /* 0x000fce000fffe0ff */
[----:B------:R-:W-:Y:S05]  /*31f0*/  BRA.U !UP1, `(.L_x_58) ;  /* 0x00000001099c7547 */ /* 0x000fea000b800000 */
[----:B------:R-:W-:Y:S01]  /*3200*/  ELECT P0, URZ, PT ;  /* 0x0000000000ff782f */ /* 0x000fe20003800000 */
[----:B------:R-:W-:-:S12]  /*3210*/  BSSY B0, `(.L_x_58) ;  /* 0x0000025000007945 */ /* 0x000fd80003800000 */
[----:B------:R-:W-:Y:S05]  /*3220*/  @!P0 BRA `(.L_x_59) ;  /* 0x00000000008c8947 */ /* 0x000fea0003800000 */
[----:B------:R-:W-:-:S05]  /*3230*/  UMOV UR4, 0x10 ;  /* 0x0000001000047882 */ /* 0x000fca0000000000 */
[----:B------:R-:W-:Y:S04]  /*3240*/  DEPBAR.LE SB2, 0x36 ;  /* 0x0000ad800000791a */ /* 0x000fe80000000000 */
[----:B------:R-:W2:Y:S02]  /*3250*/  UTCATOMSWS.2CTA.FIND_AND_SET.ALIGN UP0, UR4, UR4 ;  /* 0x00000004000475e3 */ /* 0x000ea40008200800 */
[----:B--2---:R-:W-:Y:S01]  /*3260*/  MOV R11, UR4 ;  /* 0x00000004000b7c02 */ /* 0x004fe20008000f00 */
[----:B------:R-:W-:Y:S06]  /*3270*/  BRA.U UP0, `(.L_x_60) ;  /* 0x0000000100187547 */ /* 0x000fec000b800000 */
.L_x_61:
[----:B------:R-:W-:Y:S05]  /*3280*/  NANOSLEEP 0x64 ;  /* 0x000000640000795d */ /* 0x000fea0003800000 */
[----:B------:R-:W-:-:S05]  /*3290*/  UMOV UR4, 0x10 ;  /* 0x0000001000047882 */ /* 0x000fca0000000000 */
[----:B------:R-:W-:Y:S04]  /*32a0*/  DEPBAR.LE SB2, 0x36 ;  /* 0x0000ad800000791a */ /* 0x000fe80000000000 */
[----:B------:R-:W2:Y:S02]  /*32b0*/  UTCATOMSWS.2CTA.FIND_AND_SET.ALIGN UP0, UR4, UR4 ;  /* 0x00000004000475e3 */ /* 0x000ea40008200800 */
[----:B--2---:R-:W-:Y:S01]  /*32c0*/  MOV R11, UR4 ;  /* 0x00000004000b7c02 */ /* 0x004fe20008000f00 */
[----:B------:R-:W-:Y:S05]  /*32d0*/  BRA.U !UP0, `(.L_x_61) ;  /* 0xfffffffd08e87547 */ /* 0x000fea000b83ffff */
.L_x_60:
[----:B------:R-:W2:Y:S01]  /*32e0*/  LDS R7, [UR5+0x10] ;  /* 0x00001005ff077984 */ /* 0x000ea20008000800 */
[----:B------:R-:W-:Y:S01]  /*32f0*/  IMAD.U32 R5, RZ, RZ, UR6 ;  /* 0x00000006ff057e24 */ /* 0x000fe2000f8e00ff */
[----:B------:R-:W-:-:S03]  /*3300*/  MOV R4, UR48 ;  /* 0x0000003000047c02 */ /* 0x000fc60008000f00 */
[----:B------:R-:W-:Y:S01]  /*3310*/  VIADD R5, R5, 0x130 ;  /* 0x0000013005057836 */ /* 0x000fe20000000000 */
[----:B--2---:R-:W-:-:S04]  /*3320*/  SHF.L.U32 R7, R7, 0x1f, RZ ;  /* 0x0000001f07077819 */ /* 0x004fc800000006ff */
[----:B------:R-:W2:Y:S02]  /*3330*/  SYNCS.PHASECHK.TRANS64.TRYWAIT P0, [UR5+0x8], R7 ;  /* 0x00000807ff0075a7 */ /* 0x000ea40008001105 */
[----:B--2---:R-:W-:Y:S05]  /*3340*/  @P0 BRA `(.L_x_62) ;  /* 0x0000000000080947 */ /* 0x004fea0003800000 */
[----:B------:R-:W2:Y:S02]  /*3350*/  SYNCS.PHASECHK.TRANS64.TRYWAIT P0, [UR5+0x8], R7 ;  /* 0x00000807ff0075a7 */ /* 0x000ea40008001105 */
[----:B--2---:R-:W-:Y:S05]  /*3360*/  @!P0 BRA `(.L_x_63) ;  /* 0x0000008c00948947 */ /* 0x004fea0003800000 */
.L_x_62:
[----:B--2---:R-:W-:Y:S01]  /*3370*/  HFMA2 R0, -RZ, RZ, 0, 5.9604644775390625e-08 ;  /* 0x00000001ff007431 */ /* 0x004fe200000001ff */
[----:B------:R-:W-:Y:S01]  /*3380*/  UPRMT UR4, UR48, 0x654, UR7 ;  /* 0x0000065430047896 */ /* 0x000fe20008000007 */
[----:B------:R-:W-:Y:S01]  /*3390*/  IMAD.MOV.U32 R8, RZ, RZ, 0xffff ;  /* 0x0000ffffff087424 */ /* 0x000fe200078e00ff */
[----:B------:R-:W-:Y:S01]  /*33a0*/  PRMT R4, R4, 0x654, R5 ;  /* 0x0000065404047816 */ /* 0x000fe20000000005 */
[----:B------:R-:W-:Y:S02]  /*33b0*/  IMAD.MOV.U32 R6, RZ, RZ, 0x4 ;  /* 0x00000004ff067424 */ /* 0x000fe400078e00ff */
[----:B------:R-:W-:Y:S01]  /*33c0*/  IMAD.SHL.U32 R9, R11, 0x20, RZ ;  /* 0x000000200b097824 */ /* 0x000fe200078e00ff */
[----:B------:R-:W-:Y:S02]  /*33d0*/  MOV R5, UR4 ;  /* 0x0000000400057c02 */ /* 0x000fe40008000f00 */
[-C--:B------:R-:W-:Y:S01]  /*33e0*/  SHF.L.U32 R8, R8, R11.reuse, RZ ;  /* 0x0000000b08087219 */ /* 0x080fe200000006ff */
[----:B------:R2:W-:Y:S01]  /*33f0*/  SYNCS.ARRIVE.TRANS64.RED RZ, [UR4], R6 ;  /* 0x00000006ffff79a7 */ /* 0x0005e20008000404 */
[----:B------:R-:W-:Y:S01]  /*3400*/  SHF.L.U32 R7, R0, R11, RZ ;  /* 0x0000000b00077219 */ /* 0x000fe200000006ff */
[----:B------:R2:W-:Y:S04]  /*3410*/  STS [UR6+0x130], R9 ;  /* 0x00013009ff007988 */ /* 0x0005e80008000806 */
[----:B------:R2:W-:Y:S04]  /*3420*/  STAS [R4.64], R11 ;  /* 0x0000000b04007dbd */ /* 0x0005e8000c0008ff */
[----:B------:R2:W-:Y:S04]  /*3430*/  ATOMS.OR RZ, [UR5+0x14], R8 ;  /* 0x00001408ffff798c */ /* 0x0005e8000b000005 */
[----:B------:R2:W-:Y:S04]  /*3440*/  ATOMS.OR RZ, [UR5+0x18], R7 ;  /* 0x00001807ffff798c */ /* 0x0005e8000b000005 */
[----:B------:R2:W-:Y:S02]  /*3450*/  ATOMS.XOR RZ, [UR5+0x10], R0 ;  /* 0x00001000ffff798c */ /* 0x0005e4000b800005 */
.L_x_59:
[----:B-1----:R-:W-:Y:S05]  /*3460*/  BSYNC B0 ;  /* 0x0000000000007941 */ /* 0x002fea0003800000 */
.L_x_58:
[----:B------:R-:W-:Y:S05]  /*3470*/  BRA.U UP1, `(.L_x_64) ;  /* 0x00000001016c7547 */ /* 0x000fea000b800000 */
[----:B------:R-:W-:-:S03]  /*3480*/  UMOV UR4, 0xffffffff ;  /* 0xffffffff00047882 */ /* 0x000fc60000000000 */
[----:B------:R-:W-:Y:S05]  /*3490*/  BRA.DIV UR4, `(.L_x_65) ;  /* 0x0000008e04607947 */ /* 0x000fea000b800000 */
[----:B------:R-:W-:-:S13]  /*34a0*/  ELECT P0, URZ, PT ;  /* 0x0000000000ff782f */ /* 0x000fda0003800000 */
.L_x_164:
[----:B------:R-:W-:Y:S05]  /*34b0*/  @!P0 BRA `(.L_x_64) ;  /* 0x00000000005c8947 */ /* 0x000fea0003800000 */
[----:B--2---:R-:W2:Y:S02]  /*34c0*/  LDS R5, [UR5+0x10] ;  /* 0x00001005ff057984 */ /* 0x004ea40008000800 */
[----:B--2---:R-:W-:-:S04]  /*34d0*/  SHF.L.U32 R5, R5, 0x1f, RZ ;  /* 0x0000001f05057819 */ /* 0x004fc800000006ff */
[----:B------:R-:W2:Y:S02]  /*34e0*/  SYNCS.PHASECHK.TRANS64.TRYWAIT P0, [UR5+0x8], R5 ;  /* 0x00000805ff0075a7 */ /* 0x000ea40008001105 */
[----:B--2---:R-:W-:Y:S05]  /*34f0*/  @P0 BRA `(.L_x_66) ;  /* 0x0000000000080947 */ /* 0x004fea0003800000 */
[----:B------:R-:W2:Y:S02]  /*3500*/  SYNCS.PHASECHK.TRANS64.TRYWAIT P0, [UR5+0x8], R5 ;  /* 0x00000805ff0075a7 */ /* 0x000ea40008001105 */
[----:B--2---:R-:W-:Y:S05]  /*3510*/  @!P0 BRA `(.L_x_67) ;  /* 0x0000008c00648947 */ /* 0x004fea0003800000 */
.L_x_66:
[----:B------:R-:W3:Y:S01]  /*3520*/  LDS R7, [UR6+0x130] ;  /* 0x00013006ff077984 */ /* 0x000ee20008000800 */
[----:B--2---:R-:W-:Y:S02]  /*3530*/  HFMA2 R0, -RZ, RZ, 0, 5.9604644775390625e-08 ;  /* 0x00000001ff007431 */ /* 0x004fe400000001ff */
[----:B------:R-:W-:Y:S01]  /*3540*/  IMAD.MOV.U32 R4, RZ, RZ, 0xffff ;  /* 0x0000ffffff047424 */ /* 0x000fe200078e00ff */
[----:B------:R-:W-:Y:S01]  /*3550*/  UPRMT UR4, UR48, 0x654, UR7 ;  /* 0x0000065430047896 */ /* 0x000fe20008000007 */
[----:B---3--:R-:W-:-:S03]  /*3560*/  IMAD.SHL.U32 R5, R7, 0x20, RZ ;  /* 0x0000002007057824 */ /* 0x008fc600078e00ff */
[-C--:B------:R-:W-:Y:S02]  /*3570*/  SHF.L.U32 R4, R4, R7.reuse, RZ ;  /* 0x0000000704047219 */ /* 0x080fe400000006ff */
[----:B------:R-:W-:Y:S01]  /*3580*/  SHF.L.U32 R7, R0, R7, RZ ;  /* 0x0000000700077219 */ /* 0x000fe200000006ff */
[----:B------:R3:W-:Y:S04]  /*3590*/  STS [UR6+0x130], R5 ;  /* 0x00013005ff007988 */ /* 0x0007e80008000806 */
[----:B------:R3:W-:Y:S04]  /*35a0*/  ATOMS.OR RZ, [UR5+0x14], R4 ;  /* 0x00001404ffff798c */ /* 0x0007e8000b000005 */
[----:B------:R3:W-:Y:S01]  /*35b0*/  ATOMS.OR RZ, [UR5+0x18], R7 ;  /* 0x00001807ffff798c */ /* 0x0007e2000b000005 */
[----:B------:R-:W-:Y:S03]  /*35c0*/  SYNCS.ARRIVE.TRANS64.RED.A1T0 RZ, [UR4], RZ ;  /* 0x000000ffffff79a7 */ /* 0x000fe60008100404 */
[----:B------:R3:W-:Y:S01]  /*35d0*/  ATOMS.XOR RZ, [UR5+0x10], R0 ;  /* 0x00001000ffff798c */ /* 0x0007e2000b800005 */
[----:B------:R-:W-:Y:S05]  /*35e0*/  BRA `(.L_x_64) ;  /* 0x0000000000107947 */ /* 0x000fea0003800000 */
.L_x_57:
[----:B------:R-:W-:Y:S02]  /*35f0*/  MOV R0, 0xffffffff ;  /* 0xffffffff00007802 */ /* 0x000fe40000000f00 */
[----:B------:R-:W-:-:S03]  /*3600*/  MOV R4, 0x3630 ;  /* 0x0000363000047802 */ /* 0x000fc60000000f00 */
[----:B------:R2:W-:Y:S04]  /*3610*/  STS [UR6+0x130], R0 ;  /* 0x00013000ff007988 */ /* 0x0005e80008000806 */
[----:B-12--5:R-:W-:Y:S05]  /*3620*/  CALL.REL.NOINC `($__internal_1_$__cuda_sm10x_tcgen05_guardrail_trap_phase_invalid_during_alloc) ;  /* 0x0000009400047944 */ /* 0x026fea0003c00000 */
.L_x_64:
[----:B------:R-:W-:Y:S05]  /*3630*/  WARPSYNC.ALL ;  /* 0x0000000000007948 */ /* 0x000fea0003800000 */
[----:B------:R-:W4:Y:S01]  /*3640*/  S2UR UR4, SR_CgaCtaId ;  /* 0x00000000000479c3 */ /* 0x000f220000008800 */
[----:B------:R-:W-:Y:S01]  /*3650*/  UMOV UR26, 0x400 ;  /* 0x00000400001a7882 */ /* 0x000fe20000000000 */
[----:B------:R-:W-:-:S06]  /*3660*/  NOP ;  /* 0x0000000000007918 */ /* 0x000fcc0000000000 */
[----:B------:R-:W-:Y:S06]  /*3670*/  BAR.ARV 0x6, 0xa0 ;  /* 0x0182800000007b1d */ /* 0x000fec0000002000 */
[----:B------:R-:W1:Y:S01]  /*3680*/  LDCU UR6, c[0x0][0x38c] ;  /* 0x00007180ff0677ac */ /* 0x000e620008000800 */
[----:B------:R-:W-:Y:S01]  /*3690*/  LOP3.LUT R3, R3, 0xffff, RZ, 0xc0, !PT ;  /* 0x0000ffff03037812 */ /* 0x000fe200078ec0ff */
[----:B--2---:R-:W-:Y:S01]  /*36a0*/  IMAD.MOV.U32 R9, RZ, RZ, 0x1 ;  /* 0x00000001ff097424 */ /* 0x004fe200078e00ff */
[----:B------:R-:W-:Y:S01]  /*36b0*/  LOP3.LUT R2, R2, 0xffff, RZ, 0xc0, !PT ;  /* 0x0000ffff02027812 */ /* 0x000fe200078ec0ff */
[----:B------:R-:W-:Y:S01]  /*36c0*/  IMAD.MOV.U32 R8, RZ, RZ, RZ ;  /* 0x000000ffff087224 */ /* 0x000fe200078e00ff */
[----:B------:R-:W-:Y:S01]  /*36d0*/  R2UR UR28, R3 ;  /* 0x00000000031c72ca */ /* 0x000fe200000e0000 */
[----:B------:R-:W-:Y:S01]  /*36e0*/  UMOV UR32, URZ ;  /* 0x000000ff00207c82 */ /* 0x000fe20008000000 */
[----:B------:R-:W-:-:S02]  /*36f0*/  R2UR UR42, R2 ;  /* 0x00000000022a72ca */ /* 0x000fc400000e0000 */
[----:B------:R-:W-:Y:S01]  /*3700*/  CS2R R2, SRZ ;  /* 0x0000000000027805 */ /* 0x000fe2000001ff00 */
[----:B------:R-:W-:Y:S01]  /*3710*/  UMOV UR23, URZ ;  /* 0x000000ff00177c82 */ /* 0x000fe20008000000 */
[----:B----4-:R-:W-:Y:S01]  /*3720*/  ULEA UR26, UR4, UR26, 0x18 ;  /* 0x0000001a041a7291 */ /* 0x010fe2000f8ec0ff */
[----:B------:R-:W-:Y:S01]  /*3730*/  UMOV UR22, URZ ;  /* 0x000000ff00167c82 */ /* 0x000fe20008000000 */
[----:B------:R-:W-:Y:S02]  /*3740*/  UISETP.NE.AND UP3, UPT, UR47, URZ, UPT ;  /* 0x000000ff2f00728c */ /* 0x000fe4000bf65270 */
[----:B------:R-:W-:Y:S02]  /*3750*/  UIADD3 UR5, UPT, UPT, UR26, 0xc400, URZ ;  /* 0x0000c4001a057890 */ /* 0x000fe4000fffe0ff */
[----:B------:R-:W-:-:S03]  /*3760*/  UIADD3 UR4, UPT, UPT, UR26, 0x20400, URZ ;  /* 0x000204001a047890 */ /* 0x000fc6000fffe0ff */
[----:B---3--:R-:W2:Y:S01]  /*3770*/  LDS R0, [UR26+0x130] ;  /* 0x0001301aff007984 */ /* 0x008ea20008000800 */
[----:B-1----:R-:W-:Y:S02]  /*3780*/  UIADD3 UR6, UPT, UPT, UR6, 0x7f, URZ ;  /* 0x0000007f06067890 */ /* 0x002fe4000fffe0ff */
[----:B------:R-:W-:Y:S02]  /*3790*/  USHF.R.U32.HI UR5, URZ, 0x4, UR5 ;  /* 0x00000004ff057899 */ /* 0x000fe40008011605 */
[----:B------:R-:W-:Y:S02]  /*37a0*/  USHF.R.S32.HI UR33, URZ, 0x1f, UR6 ;  /* 0x0000001fff217899 */ /* 0x000fe40008011406 */
[----:B------:R-:W-:Y:S02]  /*37b0*/  USHF.R.U32.HI UR4, URZ, 0x4, UR4 ;  /* 0x00000004ff047899 */ /* 0x000fe40008011604 */
[----:B------:R-:W-:Y:S02]  /*37c0*/  ULEA.HI UR33, UR33, UR6, URZ, 0x7 ;  /* 0x0000000621217291 */ /* 0x000fe4000f8f38ff */
[----:B------:R-:W-:-:S02]  /*37d0*/  ULOP3.LUT UR5, UR5, 0x3fff, URZ, 0xc0, !UPT ;  /* 0x00003fff05057892 */ /* 0x000fc4000f8ec0ff */
[----:B------:R-:W-:Y:S02]  /*37e0*/  USHF.R.S32.HI UR33, URZ, 0x7, UR33 ;  /* 0x00000007ff217899 */ /* 0x000fe40008011421 */
[----:B------:R-:W-:Y:S02]  /*37f0*/  ULOP3.LUT UR30, UR4, 0x3fff, URZ, 0xc0, !UPT ;  /* 0x00003fff041e7892 */ /* 0x000fe4000f8ec0ff */
[----:B------:R-:W-:Y:S01]  /*3800*/  UISETP.LT.AND UP0, UPT, UR33, 0x1, UPT ;  /* 0x000000012100788c */ /* 0x000fe2000bf01270 */
[----:B------:R-:W-:Y:S01]  /*3810*/  UMOV UR40, 0x0 ;  /* 0x0000000000287882 */ /* 0x000fe20000000000 */
[----:B------:R-:W-:Y:S01]  /*3820*/  UMOV UR41, 0x10400490 ;  /* 0x1040049000297882 */ /* 0x000fe20000000000 */
[----:B------:R-:W-:Y:S02]  /*3830*/  ULOP3.LUT UR29, UR5, 0x10000, URZ, 0xfc, !UPT ;  /* 0x00010000051d7892 */ /* 0x000fe4000f8efcff */
[----:B------:R-:W-:Y:S02]  /*3840*/  ULOP3.LUT UR30, UR30, 0x10000, URZ, 0xfc, !UPT ;  /* 0x000100001e1e7892 */ /* 0x000fe4000f8efcff */
[----:B------:R-:W-:Y:S01]  /*3850*/  USEL UR43, UR33, 0x1, !UP0 ;  /* 0x00000001212b7887 */ /* 0x000fe2000c000000 */
[----:B------:R-:W-:Y:S01]  /*3860*/  UMOV UR38, 0x0 ;  /* 0x0000000000267882 */ /* 0x000fe20000000000 */
[----:B------:R-:W-:Y:S01]  /*3870*/  UMOV UR39, 0x10400490 ;  /* 0x1040049000277882 */ /* 0x000fe20000000000 */
[----:B------:R-:W-:Y:S01]  /*3880*/  UMOV UR36, 0x0 ;  /* 0x0000000000247882 */ /* 0x000fe20000000000 */
[----:B------:R-:W-:Y:S01]  /*3890*/  UMOV UR37, 0x10400490 ;  /* 0x1040049000257882 */ /* 0x000fe20000000000 */
[----:B------:R-:W-:Y:S01]  /*38a0*/  UMOV UR34, 0x0 ;  /* 0x0000000000227882 */ /* 0x000fe20000000000 */
[----:B------:R-:W-:Y:S01]  /*38b0*/  UMOV UR35, 0x10400490 ;  /* 0x1040049000237882 */ /* 0x000fe20000000000 */
[----:B--2---:R-:W-:-:S15]  /*38c0*/  R2UR UR44, R0 ;  /* 0x00000000002c72ca */ /* 0x004fde00000e0000 */
.L_x_75:
[C---:B------:R-:W-:Y:S02]  /*38d0*/  LEA R0, R8.reuse, UR26, 0x3 ;  /* 0x0000001a08007c11 */ /* 0x040fe4000f8e18ff */
[----:B------:R-:W-:Y:S02]  /*38e0*/  SHF.L.U32 R5, R3, 0x1f, RZ ;  /* 0x0000001f03057819 */ /* 0x000fe400000006ff */
[----:B------:R-:W-:Y:S02]  /*38f0*/  LEA R4, R8, UR26, 0x4 ;  /* 0x0000001a08047c11 */ /* 0x000fe4000f8e20ff */
[----:B------:R-:W1:Y:S02]  /*3900*/  SYNCS.PHASECHK.TRANS64.TRYWAIT P0, [R0+URZ+0xa0], R5 ;  /* 0x0000a005000075a7 */ /* 0x000e6400080011ff */
[----:B-1-3--:R-:W-:Y:S05]  /*3910*/  @!P0 BRA `(.L_x_68) ;  /* 0x00000088007c8947 */ /* 0x00afea0003800000 */
.L_x_165:
[----:B-1----:R-:W1:Y:S01]  /*3920*/  LDS.128 R4, [R4+0x110] ;  /* 0x0001100004047984 */ /* 0x002e620000000c00 */
[----:B------:R-:W-:Y:S02]  /*3930*/  VIADD R0, R0, 0xb0 ;  /* 0x000000b000007836 */ /* 0x000fe40000000000 */
[----:B------:R-:W-:Y:S01]  /*3940*/  VIADD R8, R8, 0x1 ;  /* 0x0000000108087836 */ /* 0x000fe20000000000 */
[----:B------:R-:W-:Y:S01]  /*3950*/  @!PT LDS RZ, [RZ] ;  /* 0x00000000fffff984 */ /* 0x000fe20000000800 */
[----:B------:R-:W-:Y:S01]  /*3960*/  @!PT LDS RZ, [RZ] ;  /* 0x00000000fffff984 */ /* 0x000fe20000000800 */
[----:B------:R-:W-:Y:S01]  /*3970*/  @!PT LDS RZ, [RZ] ;  /* 0x00000000fffff984 */ /* 0x000fe20000000800 */
[----:B------:R-:W-:Y:S01]  /*3980*/  @!PT LDS RZ, [RZ] ;  /* 0x00000000fffff984 */ /* 0x000fe20000000800 */
[----:B------:R2:W-:Y:S06]  /*3990*/  MEMBAR.ALL.CTA ;  /* 0x0000000000007992 */ /* 0x0005ec0000008000 */
[----:B--2---:R-:W2:Y:S01]  /*39a0*/  FENCE.VIEW.ASYNC.S ;  /* 0x00000000000073c6 */ /* 0x004ea20000000000 */
[----:B------:R-:W-:-:S04]  /*39b0*/  PRMT R0, RZ, 0x654, R0 ;  /* 0x00000654ff007816 */ /* 0x000fc80000000000 */
[----:B--2---:R2:W-:Y:S01]  /*39c0*/  SYNCS.ARRIVE.TRANS64.RED.A1T0 RZ, [R0+URZ], RZ ;  /* 0x000000ff00ff79a7 */ /* 0x0045e200081004ff */
[----:B-1----:R-:W-:Y:S01]  /*39d0*/  LOP3.LUT P1, RZ, R6, 0x1, RZ, 0xc0, !PT ;  /* 0x0000000106ff7812 */ /* 0x002fe2000782c0ff */
[----:B--2---:R-:W-:-:S12]  /*39e0*/  BRA.U UP3, `(.L_x_69) ;  /* 0x0000000503087547 */ /* 0x004fd8000b800000 */
[----:B------:R-:W1:Y:S01]  /*39f0*/  LDCU UR4, c[0x0][0x38c] ;  /* 0x00007180ff0477ac */ /* 0x000e620008000800 */
[----:B------:R-:W-:Y:S02]  /*3a00*/  PLOP3.LUT P2, PT, PT, PT, PT, 0x80, 0x8 ;  /* 0x000000000008781c */ /* 0x000fe40003f4f070 */
[----:B------:R-:W-:Y:S01]  /*3a10*/  SHF.L.U32 R5, R9, 0x1f, RZ ;  /* 0x0000001f09057819 */ /* 0x000fe200000006ff */
[----:B------:R-:W-:Y:S02]  /*3a20*/  ULEA UR31, UR32, UR26, 0x3 ;  /* 0x0000001a201f7291 */ /* 0x000fe4000f8e18ff */
[----:B------:R-:W-:Y:S02]  /*3a30*/  ULEA UR11, UR32, UR44, 0x8 ;  /* 0x0000002c200b7291 */ /* 0x000fe4000f8e40ff */
[----:B-1----:R-:W-:-:S06]  /*3a40*/  UISETP.GE.AND UP0, UPT, UR4, 0x1, UPT ;  /* 0x000000010400788c */ /* 0x002fcc000bf06270 */
[----:B------:R-:W-:-:S05]  /*3a50*/  PLOP3.LUT P0, PT, PT, PT, UP0, 0x80, 0x8 ;  /* 0x000000000008781c */ /* 0x000fca0003f0f008 */
[----:B------:R-:W-:-:S08]  /*3a60*/  @UP0 ULEA UR4, UR23, UR26, 0x3 ;  /* 0x0000001a17040291 */ /* 0x000fd0000f8e18ff */
[----:B------:R-:W-:-:S04]  /*3a70*/  @P0 SHF.L.U32 R0, R2, 0x1f, RZ ;  /* 0x0000001f02000819 */ /* 0x000fc800000006ff */
[----:B------:R1:W2:Y:S01]  /*3a80*/  @P0 SYNCS.PHASECHK.TRANS64.TRYWAIT P2, [UR4], R0 ;  /* 0x00000000ff0005a7 */ /* 0x0002a20008041104 */
[----:B------:R-:W3:Y:S02]  /*3a90*/  SYNCS.PHASECHK.TRANS64.TRYWAIT P0, [UR31+0xd0], R5 ;  /* 0x0000d005ff0075a7 */ /* 0x000ee4000800111f */
[----:B-123--:R-:W-:Y:S05]  /*3aa0*/  @!P0 BRA `(.L_x_70) ;  /* 0x00000088002c8947 */ /* 0x00efea0003800000 */
.L_x_167:
[----:B------:R-:W-:Y:S01]  /*3ab0*/  UMOV UR27, UR22 ;  /* 0x00000016001b7c82 */ /* 0x000fe20008000000 */
[----:B------:R-:W-:Y:S05]  /*3ac0*/  BRA.U !UP0, `(.L_x_71) ;  /* 0x0000000108c07547 */ /* 0x000fea000b800000 */
[----:B------:R-:W-:Y:S02]  /*3ad0*/  UIADD3 UR27, UPT, UPT, UR43, UR22, URZ ;  /* 0x000000162b1b7290 */ /* 0x000fe4000fffe0ff */
[----:B------:R-:W-:Y:S01]  /*3ae0*/  UPLOP3.LUT UP2, UPT, UPT, UPT, UPT, 0x40, 0x4 ;  /* 0x000000000004789c */ /* 0x000fe20003f4e870 */
[----:B------:R-:W-:Y:S01]  /*3af0*/  UMOV UR24, UR33 ;  /* 0x0000002100187c82 */ /* 0x000fe20008000000 */
[----:B------:R-:W-:-:S09]  /*3b00*/  UMOV UR10, UR23 ;  /* 0x00000017000a7c82 */ /* 0x000fd20008000000 */
.L_x_74:
[----:B--2---:R-:W-:Y:S01]  /*3b10*/  ULEA UR5, UR10, UR26, 0x3 ;  /* 0x0000001a0a057291 */ /* 0x004fe2000f8e18ff */
[----:B---3--:R-:W-:Y:S11]  /*3b20*/  @P2 BRA `(.L_x_72) ;  /* 0x00000000000c2947 */ /* 0x008ff60003800000 */
[----:B-1----:R-:W-:Y:S04]  /*3b30*/  SHF.L.U32 R5, R2, 0x1f, RZ ;  /* 0x0000001f02057819 */ /* 0x002fe800000006ff */
[----:B------:R-:W1:Y:S02]  /*3b40*/  SYNCS.PHASECHK.TRANS64.TRYWAIT P0, [UR5], R5 ;  /* 0x00000005ff0075a7 */ /* 0x000e640008001105 */
[----:B-1----:R-:W-:Y:S05]  /*3b50*/  @!P0 BRA `(.L_x_73) ;  /* 0x0000008800188947 */ /* 0x002fea0003800000 */
.L_x_72:
[----:B------:R-:W-:Y:S01]  /*3b60*/  UISETP.NE.AND UP0, UPT, UR24, 0x1, UPT ;  /* 0x000000011800788c */ /* 0x000fe2000bf05270 */
[----:B------:R-:W-:Y:S01]  /*3b70*/  PLOP3.LUT P2, PT, PT, PT, PT, 0x80, 0x8 ;  /* 0x000000000008781c */ /* 0x000fe20003f4f070 */
[----:B------:R-:W-:Y:S02]  /*3b80*/  UIADD3 UR4, UPT, UPT, UR10, 0x1, URZ ;  /* 0x000000010a047890 */ /* 0x000fe4000fffe0ff */
[----:B------:R-:W-:Y:S02]  /*3b90*/  UIADD3 UR25, UPT, UPT, UR5, 0x28, URZ ;  /* 0x0000002805197890 */ /* 0x000fe4000fffe0ff */
[----:B------:R-:W-:Y:S01]  /*3ba0*/  UISETP.NE.AND UP1, UPT, UR4, 0x5, UPT ;  /* 0x000000050400788c */ /* 0x000fe2000bf25270 */
[----:B------:R-:W-:Y:S01]  /*3bb0*/  PLOP3.LUT P0, PT, PT, PT, UP0, 0x80, 0x8 ;  /* 0x000000000008781c */ /* 0x000fe20003f0f008 */
[----:B------:R-:W-:Y:S02]  /*3bc0*/  UIADD3 UR22, UPT, UPT, UR22, 0x1, URZ ;  /* 0x0000000116167890 */ /* 0x000fe4000fffe0ff */
[----:B------:R-:W-:Y:S02]  /*3bd0*/  USEL UR6, URZ, 0x1, UP1 ;  /* 0x00000001ff067887 */ /* 0x000fe40008800000 */
[----:B------:R-:W-:Y:S02]  /*3be0*/  USEL UR23, UR4, URZ, UP1 ;  /* 0x000000ff04177287 */ /* 0x000fe40008800000 */
[----:B------:R-:W-:Y:S02]  /*3bf0*/  UIADD3 UR24, UPT, UPT, UR24, -0x1, URZ ;  /* 0xffffffff18187890 */ /* 0x000fe4000fffe0ff */
[----:B------:R-:W-:Y:S01]  /*3c00*/  @UP0 ULEA UR4, UR23, UR26, 0x3 ;  /* 0x0000001a17040291 */ /* 0x000fe2000f8e18ff */
[----:B------:R-:W-:Y:S01]  /*3c10*/  LOP3.LUT R2, R2, UR6, RZ, 0x3c, !PT ;  /* 0x0000000602027c12 */ /* 0x000fe2000f8e3cff */
[----:B------:R-:W-:Y:S02]  /*3c20*/  ULEA UR6, UR10, UR30, 0xa ;  /* 0x0000001e0a067291 */ /* 0x000fe4000f8e50ff */
[----:B------:R-:W-:Y:S01]  /*3c30*/  UISETP.NE.AND UP0, UPT, UR22, UR27, UPT ;  /* 0x0000001b1600728c */ /* 0x000fe2000bf05270 */
[----:B-1----:R-:W-:Y:S01]  /*3c40*/  @P0 SHF.L.U32 R0, R2, 0x1f, RZ ;  /* 0x0000001f02000819 */ /* 0x002fe200000006ff */
[----:B------:R-:W-:Y:S02]  /*3c50*/  UIADD3 UR20, UPT, UPT, UR6, 0x2, URZ ;  /* 0x0000000206147890 */ /* 0x000fe4000fffe0ff */
[----:B------:R-:W-:Y:S01]  /*3c60*/  UIADD3 UR16, UPT, UPT, UR6, 0x4, URZ ;  /* 0x0000000406107890 */ /* 0x000fe2000fffe0ff */
[----:B------:R2:W3:Y:S01]  /*3c70*/  @P0 SYNCS.PHASECHK.TRANS64.TRYWAIT P2, [UR4], R0 ;  /* 0x00000000ff0005a7 */ /* 0x0004e20008041104 */
[----:B------:R-:W-:Y:S02]  /*3c80*/  ULEA UR4, UR10, UR29, 0xa ;  /* 0x0000001d0a047291 */ /* 0x000fe4000f8e50ff */
[----:B------:R-:W-:Y:S02]  /*3c90*/  UIADD3 UR12, UPT, UPT, UR6, 0x6, URZ ;  /* 0x00000006060c7890 */ /* 0x000fe4000fffe0ff */
[----:B------:R-:W-:Y:S02]  /*3ca0*/  UIADD3 UR18, UPT, UPT, UR4, 0x2, URZ ;  /* 0x0000000204127890 */ /* 0x000fe4000fffe0ff */
[----:B------:R-:W-:Y:S02]  /*3cb0*/  UIADD3 UR14, UPT, UPT, UR4, 0x4, URZ ;  /* 0x00000004040e7890 */ /* 0x000fe4000fffe0ff */
[----:B------:R-:W-:Y:S01]  /*3cc0*/  UIADD3 UR8, UPT, UPT, UR4, 0x6, URZ ;  /* 0x0000000604087890 */ /* 0x000fe2000fffe0ff */
[----:B------:R-:W-:Y:S01]  /*3cd0*/  UMOV UR7, 0x40004040 ;  /* 0x4000404000077882 */ /* 0x000fe20000000000 */
[----:B------:R-:W-:Y:S01]  /*3ce0*/  UMOV UR5, 0x40004040 ;  /* 0x4000404000057882 */ /* 0x000fe20000000000 */
[----:B------:R-:W-:Y:S01]  /*3cf0*/  UMOV UR21, 0x40004040 ;  /* 0x4000404000157882 */ /* 0x000fe20000000000 */
[----:B------:R2:W-:Y:S01]  /*3d00*/  UTCQMMA.2CTA gdesc[UR4], gdesc[UR6], tmem[UR11], tmem[UR40], idesc[UR41], UP2 ;  /* 0x00ff2806040075ea */ /* 0x0005e2000920030b */
[----:B------:R-:W-:Y:S01]  /*3d10*/  UPLOP3.LUT UP2, UPT, UPT, UPT, UPT, 0x80, 0x8 ;  /* 0x000000000008789c */ /* 0x000fe20003f4f070 */
[----:B------:R-:W-:Y:S01]  /*3d20*/  UMOV UR19, 0x40004040 ;  /* 0x4000404000137882 */ /* 0x000fe20000000000 */
[----:B------:R-:W-:Y:S01]  /*3d30*/  UMOV UR17, 0x40004040 ;  /* 0x4000404000117882 */ /* 0x000fe20000000000 */
[----:B------:R2:W-:Y:S01]  /*3d40*/  UTCQMMA.2CTA gdesc[UR18], gdesc[UR20], tmem[UR11], tmem[UR38], idesc[UR39], UPT ;  /* 0x00ff2614120075ea */ /* 0x0005e2000ba0030b */
[----:B------:R-:W-:Y:S01]  /*3d50*/  UMOV UR15, 0x40004040 ;  /* 0x40004040000f7882 */ /* 0x000fe20000000000 */
[----:B------:R-:W-:Y:S01]  /*3d60*/  UMOV UR13, 0x40004040 ;  /* 0x40004040000d7882 */ /* 0x000fe20000000000 */
[----:B------:R-:W-:Y:S01]  /*3d70*/  UMOV UR9, 0x40004040 ;  /* 0x4000404000097882 */ /* 0x000fe20000000000 */
[----:B------:R2:W-:Y:S01]  /*3d80*/  UTCQMMA.2CTA gdesc[UR14], gdesc[UR16], tmem[UR11], tmem[UR36], idesc[UR37], UPT ;  /* 0x00ff24100e0075ea */ /* 0x0005e2000ba0030b */
[----:B------:R2:W-:Y:S01]  /*3d90*/  UTCQMMA.2CTA gdesc[UR8], gdesc[UR12], tmem[UR11], tmem[UR34], idesc[UR35], UPT ;  /* 0x00ff220c080075ea */ /* 0x0005e2000ba0030b */
[----:B------:R2:W-:Y:S01]  /*3da0*/  UTCBAR.2CTA.MULTICAST [UR25], URZ, UR28 ;  /* 0x000000ff190073e9 */ /* 0x0005e2000820081c */
[----:B------:R-:W-:Y:S01]  /*3db0*/  UMOV UR10, UR23 ;  /* 0x00000017000a7c82 */ /* 0x000fe20008000000 */
[----:B------:R-:W-:Y:S05]  /*3dc0*/  BRA.U UP0, `(.L_x_74) ;  /* 0xfffffffd00507547 */ /* 0x000fea000b83ffff */
.L_x_71:
[----:B--2---:R-:W-:Y:S01]  /*3dd0*/  UIADD3 UR4, UPT, UPT, UR31, 0xc0, URZ ;  /* 0x000000c01f047890 */ /* 0x004fe2000fffe0ff */
[----:B------:R-:W-:-:S08]  /*3de0*/  UMOV UR22, UR27 ;  /* 0x0000001b00167c82 */ /* 0x000fd00008000000 */
[----:B------:R2:W-:Y:S01]  /*3df0*/  UTCBAR.2CTA.MULTICAST [UR4], URZ, UR42 ;  /* 0x000000ff040073e9 */ /* 0x0005e2000820082a */
[----:B------:R-:W-:Y:S02]  /*3e00*/  NOP ;  /* 0x0000000000007918 */ /* 0x000fe40000000000 */
.L_x_69:
[----:B--2---:R-:W-:Y:S01]  /*3e10*/  UIADD3 UR4, UPT, UPT, UR32, 0x1, URZ ;  /* 0x0000000120047890 */ /* 0x004fe2000fffe0ff */
[----:B------:R-:W-:-:S03]  /*3e20*/  ISETP.NE.AND P0, PT, R8, 0x2, PT ;  /* 0x000000020800780c */ /* 0x000fc60003f05270 */
[----:B------:R-:W-:Y:S01]  /*3e30*/  UISETP.NE.AND UP0, UPT, UR4, 0x2, UPT ;  /* 0x000000020400788c */ /* 0x000fe2000bf05270 */
[----:B-1----:R-:W-:Y:S02]  /*3e40*/  SEL R0, RZ, 0x1, P0 ;  /* 0x00000001ff007807 */ /* 0x002fe40000000000 */
[----:B------:R-:W-:Y:S01]  /*3e50*/  SEL R8, R8, RZ, P0 ;  /* 0x000000ff08087207 */ /* 0x000fe20000000000 */
[----:B------:R-:W-:Y:S01]  /*3e60*/  USEL UR5, URZ, 0x1, UP0 ;  /* 0x00000001ff057887 */ /* 0x000fe20008000000 */
[----:B------:R-:W-:Y:S01]  /*3e70*/  LOP3.LUT R3, R3, R0, RZ, 0x3c, !PT ;  /* 0x0000000003037212 */ /* 0x000fe200078e3cff */
[----:B------:R-:W-:-:S04]  /*3e80*/  USEL UR32, UR4, URZ, UP0 ;  /* 0x000000ff04207287 */ /* 0x000fc80008000000 */
[----:B------:R-:W-:Y:S01]  /*3e90*/  LOP3.LUT R9, R9, UR5, RZ, 0x3c, !PT ;  /* 0x0000000509097c12 */ /* 0x000fe2000f8e3cff */
[----:B------:R-:W-:Y:S07]  /*3ea0*/  @P1 BRA `(.L_x_75) ;  /* 0xfffffff800881947 */ /* 0x000fee000383ffff */
[----:B------:R-:W1:Y:S01]  /*3eb0*/  S2UR UR8, SR_CgaCtaId ;  /* 0x00000000000879c3 */ /* 0x000e620000008800 */
[----:B------:R-:W-:Y:S01]  /*3ec0*/  ELECT P0, URZ, PT ;  /* 0x0000000000ff782f */ /* 0x000fe20003800000 */
[----:B------:R-:W-:Y:S01]  /*3ed0*/  HFMA2 R0, -RZ, RZ, 0, 5.9604644775390625e-08 ;  /* 0x00000001ff007431 */ /* 0x000fe200000001ff */
[----:B------:R-:W-:-:S05]  /*3ee0*/  UMOV UR4, 0x40 ;  /* 0x0000004000047882 */ /* 0x000fca0000000000 */
[----:B------:R-:W-:Y:S01]  /*3ef0*/  UVIRTCOUNT.DEALLOC.SMPOOL 0x80 ;  /* 0x000000800000784c */ /* 0x000fe20000000000 */
[----:B------:R-:W-:Y:S02]  /*3f00*/  UISETP.NE.AND UP0, UPT, UR47, URZ, UPT ;  /* 0x000000ff2f00728c */ /* 0x000fe4000bf05270 */
[----:B-1----:R-:W-:-:S09]  /*3f10*/  ULEA UR8, UR8, UR4, 0x18 ;  /* 0x0000000408087291 */ /* 0x002fd2000f8ec0ff */
[----:B------:R1:W-:Y:S01]  /*3f20*/  @P0 STS.U8 [UR8+0x1c], R0 ;  /* 0x00001c00ff000988 */ /* 0x0003e20008000008 */
[----:B------:R-:W-:Y:S05]  /*3f30*/  BRA.U UP0, `(.L_x_76) ;  /* 0x0000000100587547 */ /* 0x000fea000b800000 */
[----:B------:R-:W-:Y:S01]  /*3f40*/  UIADD3 UR5, UPT, UPT, UR26, 0xd0, URZ ;  /* 0x000000d01a057890 */ /* 0x000fe2000fffe0ff */
[----:B------:R-:W-:-:S03]  /*3f50*/  SHF.L.U32 R3, R9, 0x1f, RZ ;  /* 0x0000001f09037819 */ /* 0x000fc600000006ff */
[----:B------:R-:W-:-:S09]  /*3f60*/  ULEA UR4, UR32, UR5, 0x3 ;  /* 0x0000000520047291 */ /* 0x000fd2000f8e18ff */
[----:B------:R-:W2:Y:S02]  /*3f70*/  SYNCS.PHASECHK.TRANS64.TRYWAIT P0, [UR4], R3 ;  /* 0x00000003ff0075a7 */ /* 0x000ea40008001104 */
[----:B--2---:R-:W-:Y:S05]  /*3f80*/  @!P0 BRA `(.L_x_77) ;  /* 0x0000008400248947 */ /* 0x004fea0003800000 */
.L_x_170:
[----:B------:R-:W-:-:S04]  /*3f90*/  UIADD3 UR4, UPT, UPT, UR32, 0x1, URZ ;  /* 0x0000000120047890 */ /* 0x000fc8000fffe0ff */
[----:B------:R-:W-:-:S04]  /*3fa0*/  UISETP.NE.AND UP1, UPT, UR4, 0x2, UPT ;  /* 0x000000020400788c */ /* 0x000fc8000bf25270 */
[----:B------:R-:W-:Y:S02]  /*3fb0*/  USEL UR6, URZ, 0x1, UP1 ;  /* 0x00000001ff067887 */ /* 0x000fe40008800000 */
[----:B------:R-:W-:-:S04]  /*3fc0*/  USEL UR4, UR4, URZ, UP1 ;  /* 0x000000ff04047287 */ /* 0x000fc80008800000 */
[----:B------:R-:W-:Y:S01]  /*3fd0*/  ULEA UR4, UR4, UR5, 0x3 ;  /* 0x0000000504047291 */ /* 0x000fe2000f8e18ff */
[----:B-1----:R-:W-:-:S04]  /*3fe0*/  LOP3.LUT R3, R9, UR6, RZ, 0x3c, !PT ;  /* 0x0000000609037c12 */ /* 0x002fc8000f8e3cff */
[----:B------:R-:W-:Y:S01]  /*3ff0*/  SHF.L.U32 R3, R3, 0x1f, RZ ;  /* 0x0000001f03037819 */ /* 0x000fe200000006ff */
[----:B------:R-:W-:-:S04]  /*4000*/  IMAD.U32 R0, RZ, RZ, UR4 ;  /* 0x00000004ff007e24 */ /* 0x000fc8000f8e00ff */
[----:B------:R1:W2:Y:S03]  /*4010*/  SYNCS.PHASECHK.TRANS64.TRYWAIT P0, [R0+URZ], R3 ;  /* 0x00000003000075a7 */ /* 0x0002a600080011ff */
[----:B--2---:R-:W-:Y:S05]  /*4020*/  @!P0 NANOSLEEP.SYNCS 0x989680 ;  /* 0x009896800000895d */ /* 0x004fea0003900000 */
[----:B------:R-:W2:Y:S02]  /*4030*/  @!P0 SYNCS.PHASECHK.TRANS64 P0, [R0+URZ], R3 ;  /* 0x00000003000085a7 */ /* 0x000ea400080010ff */
[----:B--2---:R-:W-:Y:S05]  /*4040*/  @P0 BRA `(.L_x_78) ;  /* 0x0000000000200947 */ /* 0x004fea0003800000 */
.L_x_79:
[----:B--2---:R2:W4:Y:S02]  /*4050*/  SYNCS.PHASECHK.TRANS64.TRYWAIT P0, [R0+URZ], R3 ;  /* 0x00000003000075a7 */ /* 0x00452400080011ff */
[----:B----4-:R-:W-:Y:S05]  /*4060*/  @!P0 NANOSLEEP.SYNCS 0x989680 ;  /* 0x009896800000895d */ /* 0x010fea0003900000 */
[----:B------:R-:W4:Y:S02]  /*4070*/  @!P0 SYNCS.PHASECHK.TRANS64 P0, [R0+URZ], R3 ;  /* 0x00000003000085a7 */ /* 0x000f2400080010ff */
[----:B----4-:R-:W-:Y:S05]  /*4080*/  @!P0 BRA `(.L_x_79) ;  /* 0xfffffffc00f08947 */ /* 0x010fea000383ffff */
[----:B------:R-:W-:Y:S05]  /*4090*/  BRA `(.L_x_78) ;  /* 0x00000000000c7947 */ /* 0x000fea0003800000 */
.L_x_76:
[----:B------:R-:W-:-:S04]  /*40a0*/  UIADD3 UR4, UPT, UPT, UR26, 0x100, URZ ;  /* 0x000001001a047890 */ /* 0x000fc8000fffe0ff */
[----:B------:R-:W-:-:S09]  /*40b0*/  UPRMT UR4, UR48, 0x654, UR4 ;  /* 0x0000065430047896 */ /* 0x000fd20008000004 */
[----:B------:R-:W-:Y:S03]  /*40c0*/  SYNCS.ARRIVE.TRANS64.RED.A1T0 RZ, [UR4], RZ ;  /* 0x000000ffffff79a7 */ /* 0x000fe60008100404 */
.L_x_78:
[----:B-12---:R-:W-:Y:S01]  /*40d0*/  SHF.L.U32 R3, RZ, 0x1f, RZ ;  /* 0x0000001fff037819 */ /* 0x006fe200000006ff */
[----:B------:R-:W-:Y:S01]  /*40e0*/  UIADD3 UR4, UPT, UPT, UR26, 0x100, URZ ;  /* 0x000001001a047890 */ /* 0x000fe2000fffe0ff */
[----:B------:R-:W-:Y:S02]  /*40f0*/  PLOP3.LUT P0, PT, PT, PT, UP0, 0x80, 0x8 ;  /* 0x000000000008781c */ /* 0x000fe40003f0f008 */
[----:B------:R-:W1:Y:S02]  /*4100*/  SYNCS.PHASECHK.TRANS64.TRYWAIT P1, [UR26+0x100], R3 ;  /* 0x00010003ff0075a7 */ /* 0x000e64000802111a */
[----:B-1----:R-:W-:Y:S09]  /*4110*/  @!P1 BRA `(.L_x_80) ;  /* 0x0000008000d89947 */ /* 0x002ff20003800000 */
.L_x_172:
[----:B------:R-:W-:Y:S01]  /*4120*/  @!UP0 UPRMT UR4, UR48, 0x654, UR4 ;  /* 0x0000065430048896 */ /* 0x000fe20008000004 */
[----:B------:R-:W-:Y:S01]  /*4130*/  UMOV UR5, 0xffff ;  /* 0x0000ffff00057882 */ /* 0x000fe20000000000 */
[----:B------:R-:W-:-:S07]  /*4140*/  UMOV UR6, 0x1 ;  /* 0x0000000100067882 */ /* 0x000fce0000000000 */
[----:B------:R-:W-:Y:S01]  /*4150*/  @!P0 SYNCS.ARRIVE.TRANS64.RED.A1T0 RZ, [UR4], RZ ;  /* 0x000000ffffff89a7 */ /* 0x000fe20008100404 */
[----:B------:R-:W-:Y:S01]  /*4160*/  NOP ;  /* 0x0000000000007918 */ /* 0x000fe20000000000 */
[----:B-1----:R-:W1:Y:S01]  /*4170*/  LDS R0, [UR8+0x14] ;  /* 0x00001408ff007984 */ /* 0x002e620008000800 */
[----:B------:R-:W-:-:S04]  /*4180*/  ULOP3.LUT UR4, UR44, 0xffff, URZ, 0xc0, !UPT ;  /* 0x0000ffff2c047892 */ /* 0x000fc8000f8ec0ff */
[----:B------:R-:W-:-:S04]  /*4190*/  USHF.R.U32.HI UR4, URZ, 0x5, UR4 ;  /* 0x00000005ff047899 */ /* 0x000fc80008011604 */
[----:B------:R-:W-:Y:S02]  /*41a0*/  USHF.L.U32 UR5, UR5, UR4, URZ ;  /* 0x0000000405057299 */ /* 0x000fe400080006ff */
[----:B------:R-:W-:-:S04]  /*41b0*/  USHF.L.U32 UR4, UR6, UR4, URZ ;  /* 0x0000000406047299 */ /* 0x000fc800080006ff */
[----:B-1----:R-:W-:-:S04]  /*41c0*/  LOP3.LUT R0, R0, UR5, RZ, 0xc0, !PT ;  /* 0x0000000500007c12 */ /* 0x002fc8000f8ec0ff */
[----:B------:R-:W-:-:S13]  /*41d0*/  ISETP.NE.AND P0, PT, R0, UR5, PT ;  /* 0x0000000500007c0c */ /* 0x000fda000bf05270 */
[----:B------:R-:W-:Y:S05]  /*41e0*/  @P0 BRA `(.L_x_81) ;  /* 0x0000000000580947 */ /* 0x000fea0003800000 */
[----:B------:R-:W1:Y:S02]  /*41f0*/  LDS R0, [UR8+0x18] ;  /* 0x00001808ff007984 */ /* 0x000e640008000800 */
[----:B-1----:R-:W-:-:S04]  /*4200*/  LOP3.LUT R0, R0, UR4, RZ, 0xc0, !PT ;  /* 0x0000000400007c12 */ /* 0x002fc8000f8ec0ff */
[----:B------:R-:W-:-:S13]  /*4210*/  ISETP.NE.AND P0, PT, R0, UR4, PT ;  /* 0x0000000400007c0c */ /* 0x000fda000bf05270 */
[----:B------:R-:W-:Y:S05]  /*4220*/  @P0 BRA `(.L_x_82) ;  /* 0x00000000003c0947 */ /* 0x000fea0003800000 */
[----:B------:R-:W1:Y:S01]  /*4230*/  S2R R2, SR_LANEID ;  /* 0x0000000000027919 */ /* 0x000e620000000000 */
[----:B------:R-:W-:Y:S01]  /*4240*/  ULOP3.LUT UR5, URZ, UR5, URZ, 0x33, !UPT ;  /* 0x00000005ff057292 */ /* 0x000fe2000f8e33ff */
[----:B------:R-:W-:Y:S01]  /*4250*/  LOP3.LUT R4, RZ, UR4, RZ, 0x33, !PT ;  /* 0x00000004ff047c12 */ /* 0x000fe2000f8e33ff */
[----:B------:R-:W-:Y:S02]  /*4260*/  VOTEU.ANY UR4, UPT, PT ;  /* 0x0000000000047886 */ /* 0x000fe400038e0100 */
[----:B------:R-:W-:Y:S01]  /*4270*/  UFLO.U32 UR4, UR4 ;  /* 0x00000004000472bd */ /* 0x000fe200080e0000 */
[----:B------:R-:W2:Y:S01]  /*4280*/  REDUX UR6, R4 ;  /* 0x00000000040673c4 */ /* 0x000ea20000000000 */
[----:B------:R-:W-:-:S06]  /*4290*/  IMAD.U32 R0, RZ, RZ, UR5 ;  /* 0x00000005ff007e24 */ /* 0x000fcc000f8e00ff */
[----:B------:R4:W-:Y:S01]  /*42a0*/  UTCATOMSWS.AND URZ, UR5 ;  /* 0x0000000500ff79e3 */ /* 0x0009e20008000000 */
[----:B------:R-:W3:Y:S01]  /*42b0*/  REDUX UR7, R0 ;  /* 0x00000000000773c4 */ /* 0x000ee20000000000 */
[----:B-1----:R-:W-:Y:S01]  /*42c0*/  ISETP.EQ.U32.AND P0, PT, R2, UR4, PT ;  /* 0x0000000402007c0c */ /* 0x002fe2000bf02070 */
[----:B--2---:R-:W-:Y:S01]  /*42d0*/  IMAD.U32 R2, RZ, RZ, UR6 ;  /* 0x00000006ff027e24 */ /* 0x004fe2000f8e00ff */
[----:B---3--:R-:W-:-:S11]  /*42e0*/  MOV R3, UR7 ;  /* 0x0000000700037c02 */ /* 0x008fd60008000f00 */
[----:B------:R4:W-:Y:S04]  /*42f0*/  @P0 ATOMS.AND RZ, [UR8+0x14], R3 ;  /* 0x00001403ffff098c */ /* 0x0009e8000a800008 */
[----:B------:R4:W-:Y:S01]  /*4300*/  @P0 ATOMS.AND RZ, [UR8+0x18], R2 ;  /* 0x00001802ffff098c */ /* 0x0009e2000a800008 */
[----:B------:R-:W-:Y:S05]  /*4310*/  BRA `(.L_x_83) ;  /* 0x0000000000147947 */ /* 0x000fea0003800000 */
.L_x_82:
[----:B------:R-:W-:Y:S02]  /*4320*/  MOV R2, 0x4340 ;  /* 0x0000434000027802 */ /* 0x000fe40000000f00 */
[----:B---3-5:R-:W-:Y:S05]  /*4330*/  CALL.REL.NOINC `($__internal_0_$__cuda_sm10x_tcgen05_guardrail_trap_col_being_dealloced_not_returned_by_alloc) ;  /* 0x0000008400b47944 */ /* 0x028fea0003c00000 */
[----:B------:R-:W-:Y:S05]  /*4340*/  BRA `(.L_x_83) ;  /* 0x0000000000087947 */ /* 0x000fea0003800000 */
.L_x_81:
[----:B------:R-:W-:Y:S02]  /*4350*/  MOV R2, 0x4370 ;  /* 0x0000437000027802 */ /* 0x000fe40000000f00 */
[----:B---3-5:R-:W-:Y:S05]  /*4360*/  CALL.REL.NOINC `($__internal_2_$__cuda_sm10x_tcgen05_guardrail_trap_unallocated_columns_being_dealloced) ;  /* 0x0000008400c07944 */ /* 0x028fea0003c00000 */
.L_x_83:
[----:B------:R-:W-:Y:S01]  /*4370*/  NOP ;  /* 0x0000000000007918 */ /* 0x000fe20000000000 */
[----:B----4-:R-:W-:Y:S05]  /*4380*/  EXIT ;  /* 0x000000000000794d */ /* 0x010fea0003800000 */
.L_x_56:
[----:B------:R-:W-:-:S09]  /*4390*/  UISETP.NE.OR UP0, UPT, UR17, 0x3, !UP4 ;  /* 0x000000031100788c */ /* 0x000fd2000e705670 */
[----:B------:R-:W-:Y:S05]  /*43a0*/  BRA.U UP0, `(.L_x_84) ;  /* 0x0000001100547547 */ /* 0x000fea000b800000 */
[----:B------:R-:W2:Y:S01]  /*43b0*/  LDCU UR31, c[0x0][0x370] ;  /* 0x00006e00ff1f77ac */ /* 0x000ea20008000800 */
[----:B------:R-:W3:Y:S01]  /*43c0*/  LDC.64 R16, c[0x0][0x348] ;  /* 0x0000d200ff107b82 */ /* 0x000ee20000000a00 */
[----:B------:R-:W-:Y:S02]  /*43d0*/  HFMA2 R13, -RZ, RZ, 0, 0 ;  /* 0x00000000ff0d7431 */ /* 0x000fe400000001ff */
[----:B------:R-:W-:Y:S01]  /*43e0*/  IMAD.MOV.U32 R15, RZ, RZ, 0x1 ;  /* 0x00000001ff0f7424 */ /* 0x000fe200078e00ff */
[----:B------:R-:W2:Y:S01]  /*43f0*/  LDCU.128 UR48, c[0x0][0xb10] ;  /* 0x00016200ff3077ac */ /* 0x000ea20008000c00 */
[----:B------:R-:W-:Y:S01]  /*4400*/  IMAD.MOV.U32 R14, RZ, RZ, RZ ;  /* 0x000000ffff0e7224 */ /* 0x000fe200078e00ff */
[----:B------:R-:W-:Y:S01]  /*4410*/  MOV R7, 0x2000 ;  /* 0x0000200000077802 */ /* 0x000fe20000000f00 */
[----:B------:R-:W4:Y:S01]  /*4420*/  LDCU UR30, c[0x0][0x374] ;  /* 0x00006e80ff1e77ac */ /* 0x000f220008000800 */
[----:B------:R-:W1:Y:S01]  /*4430*/  LDC.64 R2, c[0x0][0x888] ;  /* 0x00022200ff027b82 */ /* 0x000e620000000a00 */
[----:B------:R-:W4:Y:S01]  /*4440*/  LDCU UR15, c[0x0][0xb0c] ;  /* 0x00016180ff0f77ac */ /* 0x000f220008000800 */
[----:B------:R-:W3:Y:S06]  /*4450*/  LDCU UR40, c[0x0][0xb20] ;  /* 0x00016400ff2877ac */ /* 0x000eec0008000800 */
[----:B------:R-:W1:Y:S01]  /*4460*/  LDC.64 R4, c[0x0][0x890] ;  /* 0x00022400ff047b82 */ /* 0x000e620000000a00 */
[----:B------:R-:W3:Y:S01]  /*4470*/  LDCU UR4, c[0x0][0xb30] ;  /* 0x00016600ff0477ac */ /* 0x000ee20008000800 */
[----:B------:R-:W-:Y:S01]  /*4480*/  UMOV UR21, 0x400 ;  /* 0x0000040000157882 */ /* 0x000fe20000000000 */
[----:B--2---:R-:W-:-:S02]  /*4490*/  UIMAD.WIDE.U32 UR6, UR31, UR48, URZ ;  /* 0x000000301f0672a5 */ /* 0x004fc4000f8e00ff */
[----:B----4-:R-:W-:Y:S02]  /*44a0*/  UIMAD.WIDE.U32 UR8, UR30, UR51, URZ ;  /* 0x000000331e0872a5 */ /* 0x010fe4000f8e00ff */
[----:B------:R-:W-:Y:S02]  /*44b0*/  ULEA UR21, UR45, UR21, 0x18 ;  /* 0x000000152d157291 */ /* 0x000fe4000f8ec0ff */
[----:B------:R-:W-:Y:S02]  /*44c0*/  UPLOP3.LUT UP3, UPT, UPT, UPT, UPT, 0x40, 0x4 ;  /* 0x000000000004789c */ /* 0x000fe40003f6e870 */
[----:B------:R-:W-:Y:S01]  /*44d0*/  UIADD3 UR37, UPT, UPT, UR21, 0x68, URZ ;  /* 0x0000006815257890 */ /* 0x000fe2000fffe0ff */
[----:B------:R-:W-:Y:S01]  /*44e0*/  UMOV UR6, UR7 ;  /* 0x0000000700067c82 */ /* 0x000fe20008000000 */
[----:B------:R-:W-:Y:S01]  /*44f0*/  UMOV UR38, UR9 ;  /* 0x0000000900267c82 */ /* 0x000fe20008000000 */
[----:B------:R-:W-:Y:S02]  /*4500*/  UISETP.GE.AND UP0, UPT, UR42, 0x1, UPT ;  /* 0x000000012a00788c */ /* 0x000fe4000bf06270 */
[----:B------:R-:W-:Y:S01]  /*4510*/  UISETP.NE.AND UP4, UPT, UR42, 0x1, UPT ;  /* 0x000000012a00788c */ /* 0x000fe2000bf85270 */
[----:B------:R-:W2:Y:S01]  /*4520*/  LDCU.64 UR22, c[0x0][0xb28] ;  /* 0x00016500ff1677ac */ /* 0x000ea20008000a00 */
[----:B------:R-:W-:-:S02]  /*4530*/  UISETP.NE.AND UP6, UPT, UR15, 0x1, UPT ;  /* 0x000000010f00788c */ /* 0x000fc4000bfc5270 */
[----:B------:R-:W-:Y:S02]  /*4540*/  UISETP.NE.AND UP5, UPT, UR50, 0x1, UPT ;  /* 0x000000013200788c */ /* 0x000fe4000bfa5270 */
[----:B------:R-:W-:Y:S02]  /*4550*/  UIADD3 UR33, UPT, UPT, UR21, 0x50, URZ ;  /* 0x0000005015217890 */ /* 0x000fe4000fffe0ff */
[----:B------:R-:W-:Y:S02]  /*4560*/  UIADD3 UR25, UPT, UPT, UR21, 0x58, URZ ;  /* 0x0000005815197890 */ /* 0x000fe4000fffe0ff */
[----:B------:R-:W-:Y:S02]  /*4570*/  UIADD3 UR17, UPT, UPT, UR21, 0x60, URZ ;  /* 0x0000006015117890 */ /* 0x000fe4000fffe0ff */
[----:B------:R-:W-:Y:S02]  /*4580*/  UPRMT UR37, UR45, 0x654, UR37 ;  /* 0x000006542d257896 */ /* 0x000fe40008000025 */
[----:B------:R-:W-:-:S02]  /*4590*/  USHF.R.U32.HI UR39, URZ, UR49, UR6 ;  /* 0x00000031ff277299 */ /* 0x000fc40008011606 */
[----:B---3--:R-:W-:Y:S02]  /*45a0*/  USHF.R.U32.HI UR38, URZ, UR40, UR38 ;  /* 0x00000028ff267299 */ /* 0x008fe40008011626 */
[----:B------:R-:W-:-:S11]  /*45b0*/  UISETP.NE.AND UP2, UPT, UR4, 0x1, UPT ;  /* 0x000000010400788c */ /* 0x000fd6000bf45270 */
.L_x_95:
[C---:B------:R-:W-:Y:S02]  /*45c0*/  LEA R12, R14.reuse, UR21, 0x3 ;  /* 0x000000150e0c7c11 */ /* 0x040fe4000f8e18ff */
[----:B------:R-:W-:Y:S02]  /*45d0*/  SHF.L.U32 R9, R13, 0x1f, RZ ;  /* 0x0000001f0d097819 */ /* 0x000fe400000006ff */
[----:B------:R-:W-:Y:S02]  /*45e0*/  LEA R10, R14, UR21, 0x4 ;  /* 0x000000150e0a7c11 */ /* 0x000fe4000f8e20ff */
[----:B---3--:R-:W3:Y:S02]  /*45f0*/  SYNCS.PHASECHK.TRANS64.TRYWAIT P0, [R12+URZ+0xa0], R9 ;  /* 0x0000a0090c0075a7 */ /* 0x008ee400080011ff */
[----:B---3--:R-:W-:Y:S05]  /*4600*/  @!P0 BRA `(.L_x_85) ;  /* 0x0000007c00b48947 */ /* 0x008fea0003800000 */
.L_x_173:
[----:B---3--:R-:W3:Y:S01]  /*4610*/  LDS.128 R8, [R10+0x110] ;  /* 0x000110000a087984 */ /* 0x008ee20000000c00 */
[----:B------:R-:W-:Y:S01]  /*4620*/  UISETP.GE.AND UP0, UPT, UR42, 0x1, UPT ;  /* 0x000000012a00788c */ /* 0x000fe2000bf06270 */
[----:B------:R-:W-:Y:S01]  /*4630*/  @!PT LDS RZ, [RZ] ;  /* 0x00000000fffff984 */ /* 0x000fe20000000800 */
[----:B------:R-:W-:Y:S01]  /*4640*/  @!PT LDS RZ, [RZ] ;  /* 0x00000000fffff984 */ /* 0x000fe20000000800 */
[----:B------:R-:W-:Y:S01]  /*4650*/  @!PT LDS RZ, [RZ] ;  /* 0x00000000fffff984 */ /* 0x000fe20000000800 */
[----:B------:R-:W-:Y:S01]  /*4660*/  @!PT LDS RZ, [RZ] ;  /* 0x00000000fffff984 */ /* 0x000fe20000000800 */
[----:B------:R4:W-:Y:S06]  /*4670*/  MEMBAR.ALL.CTA ;  /* 0x0000000000007992 */ /* 0x0009ec0000008000 */
[----:B----4-:R-:W4:Y:S01]  /*4680*/  FENCE.VIEW.ASYNC.S ;  /* 0x00000000000073c6 */ /* 0x010f220000000000 */
[----:B---3--:R-:W-:Y:S11]  /*4690*/  LOP3.LUT P0, RZ, R10, 0x1, RZ, 0xc0, !PT ;  /* 0x000000010aff7812 */ /* 0x008ff6000780c0ff */
[----:B------:R-:W-:Y:S02]  /*46a0*/  @!UPT UIADD3 URZ, UPT, UPT, URZ, URZ, URZ ;  /* 0x000000fffffff290 */ /* 0x000fe4000fffe0ff */
[----:B----4-:R-:W-:Y:S01]  /*46b0*/  VOTEU.ANY UP1, P0 ;  /* 0x0000000000ff7886 */ /* 0x010fe20000020100 */
[----:B------:R-:W-:Y:S11]  /*46c0*/  PLOP3.LUT P0, PT, PT, PT, UP1, 0x80, 0x8 ;  /* 0x000000000008781c */ /* 0x000ff60003f0f018 */
[----:B------:R-:W-:Y:S02]  /*46d0*/  @!UPT UIADD3 URZ, UPT, UPT, URZ, URZ, URZ ;  /* 0x000000fffffff290 */ /* 0x000fe4000fffe0ff */
[----:B------:R-:W-:Y:S02]  /*46e0*/  @P0 SHF.R.U32.HI R0, RZ, 0x10, R9 ;  /* 0x00000010ff000819 */ /* 0x000fe40000011609 */
[----:B------:R-:W-:Y:S02]  /*46f0*/  @P0 MOV R6, R8 ;  /* 0x0000000800060202 */ /* 0x000fe40000000f00 */
[----:B------:R-:W-:Y:S01]  /*4700*/  @P0 R2UR UR4, R0 ;  /* 0x00000000000402ca */ /* 0x000fe200000e0000 */
[----:B------:R-:W-:Y:S01]  /*4710*/  VIADD R0, R12, 0xb0 ;  /* 0x000000b00c007836 */ /* 0x000fe20000000000 */
[----:B------:R-:W-:Y:S02]  /*4720*/  @P0 LOP3.LUT R8, R9, 0xffff, RZ, 0xc0, !PT ;  /* 0x0000ffff09080812 */ /* 0x000fe400078ec0ff */
[----:B------:R-:W-:Y:S02]  /*4730*/  @P0 R2UR UR6, R6 ;  /* 0x00000000060602ca */ /* 0x000fe400000e0000 */
[----:B------:R-:W-:Y:S02]  /*4740*/  PRMT R0, RZ, 0x654, R0 ;  /* 0x00000654ff007816 */ /* 0x000fe40000000000 */
[----:B------:R-:W-:Y:S02]  /*4750*/  @P0 R2UR UR5, R8 ;  /* 0x00000000080502ca */ /* 0x000fe400000e0000 */
[----:B------:R3:W-:Y:S03]  /*4760*/  SYNCS.ARRIVE.TRANS64.RED.A1T0 RZ, [R0+URZ], RZ ;  /* 0x000000ff00ff79a7 */ /* 0x0007e600081004ff */
[----:B------:R-:W-:Y:S04]  /*4770*/  @UP1 UMOV UR29, UR4 ;  /* 0x00000004001d1c82 */ /* 0x000fe80008000000 */
[----:B------:R-:W-:Y:S04]  /*4780*/  @UP1 UMOV UR14, UR6 ;  /* 0x00000006000e1c82 */ /* 0x000fe80008000000 */
[----:B------:R-:W-:Y:S01]  /*4790*/  @UP1 UMOV UR13, UR5 ;  /* 0x00000005000d1c82 */ /* 0x000fe20008000000 */
[----:B------:R-:W-:Y:S05]  /*47a0*/  BRA.U !UP0, `(.L_x_86) ;  /* 0x0000000108a47547 */ /* 0x000fea000b800000 */
[----:B------:R-:W-:Y:S02]  /*47b0*/  UIMAD.WIDE.U32 UR18, UR13, UR51, URZ ;  /* 0x000000330d1272a5 */ /* 0x000fe4000f8e00ff */
[----:B------:R-:W-:Y:S02]  /*47c0*/  UIMAD.WIDE.U32 UR26, UR14, UR48, URZ ;  /* 0x000000300e1a72a5 */ /* 0x000fe4000f8e00ff */
[----:B------:R-:W-:Y:S02]  /*47d0*/  USEL UR4, UR30, UR38, !UP5 ;  /* 0x000000261e047287 */ /* 0x000fe4000e800000 */
[----:B------:R-:W-:Y:S02]  /*47e0*/  USEL UR7, UR31, UR39, !UP6 ;  /* 0x000000271f077287 */ /* 0x000fe4000f000000 */
[----:B--2---:R-:W-:Y:S02]  /*47f0*/  UIMAD.WIDE.U32 UR8, UR4, UR22, URZ ;  /* 0x00000016040872a5 */ /* 0x004fe4000f8e00ff */
[----:B------:R-:W-:Y:S01]  /*4800*/  UIMAD.WIDE.U32 UR10, UR7, UR22, URZ ;  /* 0x00000016070a72a5 */ /* 0x000fe2000f8e00ff */
[----:B------:R-:W-:Y:S02]  /*4810*/  UMOV UR5, UR19 ;  /* 0x0000001300057c82 */ /* 0x000fe40008000000 */
[----:B------:R-:W-:Y:S03]  /*4820*/  USHF.R.U32.HI UR6, URZ, UR40, UR5 ;  /* 0x00000028ff067299 */ /* 0x000fe60008011605 */
[----:B------:R-:W-:Y:S01]  /*4830*/  UMOV UR5, UR27 ;  /* 0x0000001b00057c82 */ /* 0x000fe20008000000 */
[----:B------:R-:W-:Y:S02]  /*4840*/  USEL UR6, UR13, UR6, !UP5 ;  /* 0x000000060d067287 */ /* 0x000fe4000e800000 */
[----:B------:R-:W-:Y:S03]  /*4850*/  USHF.R.U32.HI UR12, URZ, UR49, UR5 ;  /* 0x00000031ff0c7299 */ /* 0x000fe60008011605 */
[----:B------:R-:W-:Y:S02]  /*4860*/  UMOV UR5, UR9 ;  /* 0x0000000900057c82 */ /* 0x000fe40008000000 */
[----:B------:R-:W-:Y:S03]  /*4870*/  @UP4 USHF.R.U32.HI UR4, URZ, UR23, UR5 ;  /* 0x00000017ff044299 */ /* 0x000fe60008011605 */
[----:B------:R-:W-:Y:S01]  /*4880*/  UMOV UR5, UR11 ;  /* 0x0000000b00057c82 */ /* 0x000fe20008000000 */
[----:B------:R-:W-:Y:S02]  /*4890*/  UIMAD UR4, UR42, UR4, URZ ;  /* 0x000000042a0472a4 */ /* 0x000fe4000f8e02ff */
[----:B------:R-:W-:Y:S02]  /*48a0*/  @UP4 USHF.R.U32.HI UR7, URZ, UR23, UR5 ;  /* 0x00000017ff074299 */ /* 0x000fe40008011605 */
[----:B------:R-:W-:Y:S02]  /*48b0*/  UIMAD.WIDE.U32 UR10, UR6, UR22, URZ ;  /* 0x00000016060a72a5 */ /* 0x000fe4000f8e00ff */
[----:B------:R-:W-:Y:S02]  /*48c0*/  USEL UR5, UR14, UR12, !UP6 ;  /* 0x0000000c0e057287 */ /* 0x000fe4000f000000 */
[----:B------:R-:W-:Y:S02]  /*48d0*/  UIMAD UR8, UR42, UR7, URZ ;  /* 0x000000072a0872a4 */ /* 0x000fe4000f8e02ff */
[----:B------:R-:W-:Y:S03]  /*48e0*/  UISETP.GE.AND UP0, UPT, UR6, UR4, UPT ;  /* 0x000000040600728c */ /* 0x000fe6000bf06270 */
[----:B------:R-:W-:Y:S01]  /*48f0*/  UMOV UR4, UR11 ;  /* 0x0000000b00047c82 */ /* 0x000fe20008000000 */
[----:B------:R-:W-:Y:S02]  /*4900*/  UISETP.GE.OR UP0, UPT, UR5, UR8, UP0 ;  /* 0x000000080500728c */ /* 0x000fe40008706670 */
[----:B------:R-:W-:Y:S02]  /*4910*/  USHF.R.U32.HI UR4, URZ, UR23, UR4 ;  /* 0x00000017ff047299 */ /* 0x000fe40008011604 */
[----:B------:R-:W-:Y:S02]  /*4920*/  UIMAD.WIDE.U32 UR8, UR5, UR22, URZ ;  /* 0x00000016050872a5 */ /* 0x000fe4000f8e00ff */
[----:B------:R-:W-:Y:S04]  /*4930*/  USEL UR10, UR6, UR4, !UP4 ;  /* 0x00000004060a7287 */ /* 0x000fe8000e000000 */
[----:B------:R-:W-:Y:S01]  /*4940*/  UIADD3 UR11, UPT, UPT, -UR10, URZ, URZ ;  /* 0x000000ff0a0b7290 */ /* 0x000fe2000fffe1ff */
[----:B------:R-:W-:Y:S02]  /*4950*/  @!UP0 UMOV UR4, UR9 ;  /* 0x0000000900048c82 */ /* 0x000fe40008000000 */
[----:B------:R-:W-:Y:S02]  /*4960*/  @!UP0 USHF.R.U32.HI UR4, URZ, UR23, UR4 ;  /* 0x00000017ff048299 */ /* 0x000fe40008011604 */
[----:B------:R-:W-:Y:S02]  /*4970*/  UIMAD UR8, UR42, UR11, UR6 ;  /* 0x0000000b2a0872a4 */ /* 0x000fe4000f8e0206 */
[----:B------:R-:W-:Y:S04]  /*4980*/  @!UP0 USEL UR4, UR5, UR4, !UP4 ;  /* 0x0000000405048287 */ /* 0x000fe8000e000000 */
[----:B------:R-:W-:Y:S02]  /*4990*/  @!UP0 UIMAD UR8, UR7, UR8, UR4 ;  /* 0x00000008070882a4 */ /* 0x000fe4000f8e0204 */
[----:B------:R-:W-:Y:S02]  /*49a0*/  @!UP0 UIADD3 UR9, UPT, UPT, UR10, -UR4, URZ ;  /* 0x800000040a098290 */ /* 0x000fe4000fffe0ff */
[----:B------:R-:W-:Y:S02]  /*49b0*/  UIADD3 UR4, UPT, UPT, -UR5, URZ, URZ ;  /* 0x000000ff05047290 */ /* 0x000fe4000fffe1ff */
[----:B------:R-:W-:Y:S02]  /*49c0*/  UIADD3 UR7, UPT, UPT, -UR6, URZ, URZ ;  /* 0x000000ff06077290 */ /* 0x000fe4000fffe1ff */
[----:B------:R-:W-:Y:S02]  /*49d0*/  @!UP0 UIMAD UR6, UR9, UR42, UR5 ;  /* 0x0000002a090682a4 */ /* 0x000fe4000f8e0205 */
[----:B------:R-:W-:Y:S02]  /*49e0*/  UIMAD UR14, UR15, UR4, UR14 ;  /* 0x000000040f0e72a4 */ /* 0x000fe4000f8e020e */
[----:B------:R-:W-:Y:S01]  /*49f0*/  UIMAD UR13, UR50, UR7, UR13 ;  /* 0x00000007320d72a4 */ /* 0x000fe2000f8e020d */
[----:B------:R-:W-:Y:S02]  /*4a00*/  @!UP0 UMOV UR5, UR8 ;  /* 0x0000000800058c82 */ /* 0x000fe40008000000 */
[----:B------:R-:W-:Y:S02]  /*4a10*/  UIMAD UR14, UR5, UR15, UR14 ;  /* 0x0000000f050e72a4 */ /* 0x000fe4000f8e020e */
[----:B------:R-:W-:Y:S11]  /*4a20*/  UIMAD UR13, UR6, UR50, UR13 ;  /* 0x00000032060d72a4 */ /* 0x000ff6000f8e020d */
[----:B------:R-:W-:Y:S01]  /*4a30*/  @!UPT UIADD3 URZ, UPT, UPT, URZ, URZ, URZ ;  /* 0x000000fffffff290 */ /* 0x000fe2000fffe0ff */
.L_x_86:
[----:B------:R-:W4:Y:S01]  /*4a40*/  @!UP2 LDCU.128 UR8, c[0x0][0xb10] ;  /* 0x00016200ff08a7ac */ /* 0x000f220008000c00 */
[C---:B-1----:R-:W-:Y:S02]  /*4a50*/  ISETP.NE.U32.AND P1, PT, R4.reuse, RZ, PT ;  /* 0x000000ff0400720c */ /* 0x042fe40003f25070 */
[----:B------:R-:W-:Y:S02]  /*4a60*/  ISETP.NE.U32.AND P0, PT, R4, RZ, PT ;  /* 0x000000ff0400720c */ /* 0x000fe40003f05070 */
[C---:B------:R-:W-:Y:S02]  /*4a70*/  ISETP.NE.AND.EX P1, PT, R5.reuse, RZ, PT, P1 ;  /* 0x000000ff0500720c */ /* 0x040fe40003f25310 */
[----:B------:R-:W-:Y:S01]  /*4a80*/  ISETP.NE.AND.EX P0, PT, R5, RZ, PT, P0 ;  /* 0x000000ff0500720c */ /* 0x000fe20003f05300 */
[----:B------:R-:W1:Y:S01]  /*4a90*/  @!UP2 LDCU UR5, c[0x0][0xb0c] ;  /* 0x00016180ff05a7ac */ /* 0x000e620008000800 */
[----:B------:R-:W-:Y:S01]  /*4aa0*/  SHF.L.U32 R9, R15, 0x1f, RZ ;  /* 0x0000001f0f097819 */ /* 0x000fe200000006ff */
[----:B------:R-:W-:Y:S02]  /*4ab0*/  USHF.L.U32 UR35, UR16, 0x7, URZ ;  /* 0x0000000710237899 */ /* 0x000fe400080006ff */
[----:B------:R-:W-:Y:S02]  /*4ac0*/  USHF.L.U32 UR34, UR20, 0x8, URZ ;  /* 0x0000000814227899 */ /* 0x000fe400080006ff */
[----:B----4-:R-:W-:Y:S07]  /*4ad0*/  UIMAD.WIDE.U32 UR6, UR14, UR8, URZ ;  /* 0x000000080e0672a5 */ /* 0x010fee000f8e00ff */
[----:B------:R-:W-:Y:S01]  /*4ae0*/  @!UP2 UMOV UR4, UR7 ;  /* 0x000000070004ac82 */ /* 0x000fe20008000000 */
[----:B-1----:R-:W-:Y:S02]  /*4af0*/  @!UP2 UISETP.NE.AND UP0, UPT, UR5, 0x1, UPT ;  /* 0x000000010500a88c */ /* 0x002fe4000bf05270 */
[----:B------:R-:W-:Y:S02]  /*4b00*/  @!UP2 USHF.R.U32.HI UR4, URZ, UR9, UR4 ;  /* 0x00000009ff04a299 */ /* 0x000fe40008011604 */
[----:B------:R-:W-:Y:S02]  /*4b10*/  UIMAD.WIDE.U32 UR6, UR13, UR11, URZ ;  /* 0x0000000b0d0672a5 */ /* 0x000fe4000f8e00ff */
[----:B------:R-:W-:Y:S02]  /*4b20*/  @!UP2 USEL UR8, UR14, UR4, !UP0 ;  /* 0x000000040e08a287 */ /* 0x000fe4000c000000 */
[----:B------:R-:W-:Y:S03]  /*4b30*/  @!UP2 UISETP.NE.AND UP0, UPT, UR10, 0x1, UPT ;  /* 0x000000010a00a88c */ /* 0x000fe6000bf05270 */
[----:B------:R-:W-:Y:S02]  /*4b40*/  @!UP2 UMOV UR6, UR7 ;  /* 0x000000070006ac82 */ /* 0x000fe40008000000 */
[----:B------:R-:W1:Y:S02]  /*4b50*/  @!UP2 LDCU UR4, c[0x0][0xb20] ;  /* 0x00016400ff04a7ac */ /* 0x000e640008000800 */
[----:B-1----:R-:W-:Y:S04]  /*4b60*/  @!UP2 USHF.R.U32.HI UR6, URZ, UR4, UR6 ;  /* 0x00000004ff06a299 */ /* 0x002fe80008011606 */
[----:B------:R-:W-:Y:S04]  /*4b70*/  @!UP2 USEL UR6, UR13, UR6, !UP0 ;  /* 0x000000060d06a287 */ /* 0x000fe8000c000000 */
[----:B------:R-:W-:Y:S02]  /*4b80*/  @!UP2 UIADD3 UR4, UPT, UPT, -UR8, UR6, URZ ;  /* 0x000000060804a290 */ /* 0x000fe4000fffe1ff */
[----:B------:R-:W-:Y:S02]  /*4b90*/  @!UP2 UIADD3 UR6, UPT, UPT, UR8, -UR6, URZ ;  /* 0x800000060806a290 */ /* 0x000fe4000fffe0ff */
[----:B------:R-:W-:Y:S02]  /*4ba0*/  @!UP2 UIMAD UR14, UR4, UR5, UR14 ;  /* 0x00000005040ea2a4 */ /* 0x000fe4000f8e020e */
[----:B------:R-:W-:Y:S01]  /*4bb0*/  @!UP2 UIMAD UR13, UR6, UR10, UR13 ;  /* 0x0000000a060da2a4 */ /* 0x000fe2000f8e020d */
[----:B------:R-:W-:Y:S11]  /*4bc0*/  BRA.U UP3, `(.L_x_87) ;  /* 0x0000000103107547 */ /* 0x000ff6000b800000 */
[----:B---3--:R-:W-:Y:S04]  /*4bd0*/  MOV R0, UR41 ;  /* 0x0000002900007c02 */ /* 0x008fe80008000f00 */
[----:B------:R-:W-:Y:S04]  /*4be0*/  SHF.L.U32 R11, R0, 0x1f, RZ ;  /* 0x0000001f000b7819 */ /* 0x000fe800000006ff */
[----:B------:R-:W1:Y:S02]  /*4bf0*/  SYNCS.PHASECHK.TRANS64.TRYWAIT P2, [UR21+0x98], R11 ;  /* 0x0000980bff0075a7 */ /* 0x000e640008041115 */
[----:B-1----:R-:W-:Y:S05]  /*4c00*/  @!P2 BRA `(.L_x_88) ;  /* 0x000000780048a947 */ /* 0x002fea0003800000 */
.L_x_87:
[----:B------:R-:W-:Y:S05]  /*4c10*/  @!P1 BRA `(.L_x_89) ;  /* 0x0000000000309947 */ /* 0x000fea0003800000 */
[----:B------:R-:W-:Y:S01]  /*4c20*/  ISETP.NE.U32.AND P1, PT, R2, RZ, PT ;  /* 0x000000ff0200720c */ /* 0x000fe20003f25070 */
[----:B------:R-:W4:Y:S01]  /*4c30*/  LDCU.64 UR4, c[0x0][0x358] ;  /* 0x00006b00ff0477ac */ /* 0x000f220008000a00 */
[----:B------:R-:W-:Y:S02]  /*4c40*/  IMAD.MOV.U32 R162, RZ, RZ, 0x1 ;  /* 0x00000001ffa27424 */ /* 0x000fe400078e00ff */
[----:B------:R-:W-:Y:S11]  /*4c50*/  ISETP.NE.AND.EX P1, PT, R3, RZ, PT, P1 ;  /* 0x000000ff0300720c */ /* 0x000ff60003f25310 */
[----:B------:R-:W-:Y:S02]  /*4c60*/  @!UPT UIADD3 URZ, UPT, UPT, URZ, URZ, URZ ;  /* 0x000000fffffff290 */ /* 0x000fe4000fffe0ff */
[----:B-1----:R-:W1:Y:S01]  /*4c70*/  @P1 LDC.64 R10, c[0x0][0x888] ;  /* 0x00022200ff0a1b82 */ /* 0x002e620000000a00 */
[----:B---3--:R-:W-:Y:S04]  /*4c80*/  @P1 IMAD R0, R4, UR36, RZ ;  /* 0x0000002404001c24 */ /* 0x008fe8000f8e02ff */
[----:B-1----:R-:W-:Y:S04]  /*4c90*/  @P1 IMAD.WIDE R10, R0, 0x4, R10 ;  /* 0x00000004000a1825 */ /* 0x002fe800078e020a */
[----:B------:R-:W-:Y:S01]  /*4ca0*/  HFMA2 R0, -RZ, RZ, 0, 5.9604644775390625e-08 ;  /* 0x00000001ff007431 */ /* 0x000fe200000001ff */
[----:B----45:R4:W5:Y:S04]  /*4cb0*/  @P1 LDG.E R73, desc[UR4][R10.64] ;  /* 0x000000040a491981 */ /* 0x030968000c1e1900 */
[----:B------:R-:W-:Y:S01]  /*4cc0*/  @!P1 PRMT R162, R0, 0x7610, R162 ;  /* 0x0000761000a29816 */ /* 0x000fe200000000a2 */
[----:B----4-:R-:W1:Y:S06]  /*4cd0*/  @!P1 LDC R73, c[0x0][0x880] ;  /* 0x00022000ff499b82 */ /* 0x010e6c0000000800 */
.L_x_89:
[----:B-1---5:R-:W-:Y:S01]  /*4ce0*/  @!P0 FSETP.EQ.AND P1, PT, R73, RZ, PT ;  /* 0x000000ff4900820b */ /* 0x022fe20003f22000 */
[----:B------:R-:W-:Y:S01]  /*4cf0*/  @!UPT UIADD3 URZ, UPT, UPT, URZ, URZ, URZ ;  /* 0x000000fffffff290 */ /* 0x000fe2000fffe0ff */
[----:B------:R-:W-:Y:S11]  /*4d00*/  @!P0 BRA `(.L_x_90) ;  /* 0x0000000000188947 */ /* 0x000ff60003800000 */
[----:B------:R-:W-:Y:S02]  /*4d10*/  LOP3.LUT P0, RZ, R162, 0xff, RZ, 0xc0, !PT ;  /* 0x000000ffa2ff7812 */ /* 0x000fe4000780c0ff */
[----:B------:R-:W-:Y:S04]  /*4d20*/  ISETP.NE.U32.AND P1, PT, R2, RZ, PT ;  /* 0x000000ff0200720c */ /* 0x000fe80003f25070 */
[----:B------:R-:W-:Y:S04]  /*4d30*/  ISETP.NE.AND.EX P1, PT, R3, RZ, PT, P1 ;  /* 0x000000ff0300720c */ /* 0x000fe80003f25310 */
[----:B------:R-:W-:Y:S03]  /*4d40*/  PLOP3.LUT P1, PT, P1, PT, PT, 0x8, 0x80 ;  /* 0x000000000080781c */ /* 0x000fe60000f2e170 */
[----:B------:R-:W-:Y:S11]  /*4d50*/  @P0 FSETP.EQ.AND P1, PT, R73, RZ, PT ;  /* 0x000000ff4900020b */ /* 0x000ff60003f22000 */
[----:B------:R-:W-:Y:S02]  /*4d60*/  @!UPT UIADD3 URZ, UPT, UPT, URZ, URZ, URZ ;  /* 0x000000fffffff290 */ /* 0x000fe4000fffe0ff */
.L_x_90:
[----:B------:R-:W1:Y:S01]  /*4d70*/  SYNCS.PHASECHK.TRANS64.TRYWAIT P2, [UR21+0x70], R9 ;  /* 0x00007009ff0075a7 */ /* 0x000e620008041115 */
[----:B------:R-:W-:Y:S04]  /*4d80*/  ELECT P0, URZ, PT ;  /* 0x0000000000ff782f */ /* 0x000fe80003800000 */
[----:B------:R-:W-:Y:S11]  /*4d90*/  PLOP3.LUT P1, PT, P1, P0, PT, 0xf2, 0x2f ;  /* 0x00000000002f781c */ /* 0x000ff60000f21e72 */
[----:B------:R-:W-:Y:S02]  /*4da0*/  @!UPT UIADD3 URZ, UPT, UPT, URZ, URZ, URZ ;  /* 0x000000fffffff290 */ /* 0x000fe4000fffe0ff */
[----:B------:R-:W-:Y:S05]  /*4db0*/  @!P1 IADD3 R8, P0, PT, R16, 0x580, RZ ;  /* 0x0000058010089810 */ /* 0x000fea0007f1e0ff */
[----:B------:R-:W-:Y:S01]  /*4dc0*/  @!P1 IMAD.X R6, RZ, RZ, R17, P0 ;  /* 0x000000ffff069224 */ /* 0x000fe200000e0611 */
[----:B-1----:R-:W-:Y:S07]  /*4dd0*/  @!P2 BRA `(.L_x_91) ;  /* 0x0000007400eca947 */ /* 0x002fee0003800000 */
.L_x_176:
[----:B------:R-:W-:Y:S01]  /*4de0*/  @!P1 R2UR UR5, R8 ;  /* 0x00000000080592ca */ /* 0x000fe200000e0000 */
[----:B------:R-:W-:Y:S01]  /*4df0*/  VOTEU.ALL UP0, P1 ;  /* 0x0000000000ff7886 */ /* 0x000fe20000800000 */
[----:B------:R-:W-:Y:S01]  /*4e00*/  @!P1 R2UR UR4, R6 ;  /* 0x00000000060492ca */ /* 0x000fe200000e0000 */
[----:B-1-3--:R-:W-:Y:S01]  /*4e10*/  @!P1 IMAD.MOV.U32 R0, RZ, RZ, 0x2000 ;  /* 0x00002000ff009424 */ /* 0x00afe200078e00ff */
[----:B------:R-:W-:Y:S01]  /*4e20*/  UMOV UR8, 0x0 ;  /* 0x0000000000087882 */ /* 0x000fe20000000000 */
[----:B------:R-:W-:Y:S01]  /*4e30*/  UMOV UR9, 0x10000000 ;  /* 0x1000000000097882 */ /* 0x000fe20000000000 */
[----:B------:R-:W-:Y:S01]  /*4e40*/  @!UP0 UIADD3 UR32, UPT, UPT, UR21, 0x200, URZ ;  /* 0x0000020015208890 */ /* 0x000fe2000fffe0ff */
[----:B------:R-:W-:Y:S01]  /*4e50*/  @!P1 IADD3 R8, P0, PT, R16, 0x580, RZ ;  /* 0x0000058010089810 */ /* 0x000fe20007f1e0ff */
[----:B------:R-:W-:Y:S01]  /*4e60*/  VOTEU.ALL UP0, P1 ;  /* 0x0000000000ff7886 */ /* 0x000fe20000800000 */
[----:B------:R-:W-:Y:S03]  /*4e70*/  UPRMT UR6, UR45, 0x654, UR33 ;  /* 0x000006542d067896 */ /* 0x000fe60008000021 */
[----:B------:R-:W-:Y:S02]  /*4e80*/  @!P1 IMAD.X R6, RZ, RZ, R17, P0 ;  /* 0x000000ffff069224 */ /* 0x000fe400000e0611 */
[----:B------:R-:W-:Y:S02]  /*4e90*/  IMAD.U32 R10, RZ, RZ, UR5 ;  /* 0x00000005ff0a7e24 */ /* 0x000fe4000f8e00ff */
[----:B------:R-:W-:Y:S03]  /*4ea0*/  IMAD.U32 R11, RZ, RZ, UR4 ;  /* 0x00000004ff0b7e24 */ /* 0x000fe6000f8e00ff */
[----:B------:R-:W-:Y:S02]  /*4eb0*/  @!P1 R2UR UR4, R10 ;  /* 0x000000000a0492ca */ /* 0x000fe400000e0000 */
[----:B------:R-:W-:Y:S11]  /*4ec0*/  @!P1 R2UR UR5, R11 ;  /* 0x000000000b0592ca */ /* 0x000ff600000e0000 */
[----:B------:R-:W-:Y:S02]  /*4ed0*/  @!UPT UIADD3 URZ, UPT, UPT, URZ, URZ, URZ ;  /* 0x000000fffffff290 */ /* 0x000fe4000fffe0ff */
[----:B------:R1:W-:Y:S01]  /*4ee0*/  @!UP0 UTMALDG.3D [UR32], [UR4], desc[UR8] ;  /* 0x00000820040085b4 */ /* 0x0003e20008011000 */
[----:B------:R1:W-:Y:S01]  /*4ef0*/  @!P1 SYNCS.ARRIVE.TRANS64.RED.A0TR RZ, [UR21+0x50], R0 ;  /* 0x00005000ffff99a7 */ /* 0x0003e20008300415 */
[----:B------:R-:W-:Y:S01]  /*4f00*/  SYNCS.ARRIVE.TRANS64.RED.A1T0 RZ, [UR6], RZ ;  /* 0x000000ffffff79a7 */ /* 0x000fe20008100406 */
[----:B------:R-:W3:Y:S02]  /*4f10*/  SYNCS.PHASECHK.TRANS64.TRYWAIT P2, [UR21+0x78], R9 ;  /* 0x00007809ff0075a7 */ /* 0x000ee40008041115 */
[----:B-1-3--:R-:W-:Y:S05]  /*4f20*/  @!P2 BRA `(.L_x_92) ;  /* 0x0000007400b0a947 */ /* 0x00afea0003800000 */
.L_x_178:
[----:B------:R-:W-:Y:S01]  /*4f30*/  @!P1 R2UR UR5, R8 ;  /* 0x00000000080592ca */ /* 0x000fe200000e0000 */
[----:B------:R-:W-:Y:S01]  /*4f40*/  VOTEU.ALL UP0, P1 ;  /* 0x0000000000ff7886 */ /* 0x000fe20000800000 */
[----:B------:R-:W-:Y:S01]  /*4f50*/  @!P1 R2UR UR4, R6 ;  /* 0x00000000060492ca */ /* 0x000fe200000e0000 */
[----:B-1----:R-:W-:Y:S01]  /*4f60*/  @!P1 IMAD.MOV.U32 R0, RZ, RZ, 0x2000 ;  /* 0x00002000ff009424 */ /* 0x002fe200078e00ff */
[----:B------:R-:W-:Y:S01]  /*4f70*/  UMOV UR8, 0x0 ;  /* 0x0000000000087882 */ /* 0x000fe20000000000 */
[----:B------:R-:W-:Y:S01]  /*4f80*/  UMOV UR9, 0x10000000 ;  /* 0x1000000000097882 */ /* 0x000fe20000000000 */
[----:B------:R-:W-:Y:S01]  /*4f90*/  @!UP0 UIADD3 UR26, UPT, UPT, UR34, 0x40, URZ ;  /* 0x00000040221a8890 */ /* 0x000fe2000fffe0ff */
[----:B------:R-:W-:Y:S01]  /*4fa0*/  @!P1 IADD3 R8, P0, PT, R16, 0x580, RZ ;  /* 0x0000058010089810 */ /* 0x000fe20007f1e0ff */
[----:B------:R-:W-:Y:S01]  /*4fb0*/  @!UP0 UIADD3 UR24, UPT, UPT, UR21, 0x2200, URZ ;  /* 0x0000220015188890 */ /* 0x000fe2000fffe0ff */
[----:B------:R-:W-:Y:S01]  /*4fc0*/  VOTEU.ALL UP0, P1 ;  /* 0x0000000000ff7886 */ /* 0x000fe20000800000 */
[----:B------:R-:W-:Y:S01]  /*4fd0*/  UMOV UR27, UR35 ;  /* 0x00000023001b7c82 */ /* 0x000fe20008000000 */
[----:B------:R-:W-:Y:S02]  /*4fe0*/  UMOV UR28, UR36 ;  /* 0x00000024001c7c82 */ /* 0x000fe40008000000 */
[----:B------:R-:W-:Y:S01]  /*4ff0*/  IMAD.U32 R10, RZ, RZ, UR5 ;  /* 0x00000005ff0a7e24 */ /* 0x000fe2000f8e00ff */
[----:B------:R-:W-:Y:S01]  /*5000*/  UPRMT UR6, UR45, 0x654, UR25 ;  /* 0x000006542d067896 */ /* 0x000fe20008000019 */
[----:B------:R-:W-:Y:S02]  /*5010*/  IMAD.U32 R11, RZ, RZ, UR4 ;  /* 0x00000004ff0b7e24 */ /* 0x000fe4000f8e00ff */
[----:B------:R-:W-:Y:S01]  /*5020*/  @!P1 IMAD.X R6, RZ, RZ, R17, P0 ;  /* 0x000000ffff069224 */ /* 0x000fe200000e0611 */
        /* <DEDUP_REMOVED lines=8> */
.L_x_180:
[----:B------:R-:W-:Y:S01]  /*50b0*/  @!P1 R2UR UR5, R8 ;  /* 0x00000000080592ca */ /* 0x000fe200000e0000 */
[----:B------:R-:W-:Y:S01]  /*50c0*/  VOTEU.ALL UP0, P1 ;  /* 0x0000000000ff7886 */ /* 0x000fe20000800000 */
[----:B------:R-:W-:Y:S01]  /*50d0*/  @!P1 R2UR UR4, R6 ;  /* 0x00000000060492ca */ /* 0x000fe200000e0000 */
[----:B-1----:R-:W-:Y:S01]  /*50e0*/  @!P1 IMAD.MOV.U32 R0, RZ, RZ, 0x2000 ;  /* 0x00002000ff009424 */ /* 0x002fe200078e00ff */
[----:B------:R-:W-:Y:S01]  /*50f0*/  UMOV UR8, 0x0 ;  /* 0x0000000000087882 */ /* 0x000fe20000000000 */
[----:B------:R-:W-:Y:S01]  /*5100*/  UMOV UR9, 0x10000000 ;  /* 0x1000000000097882 */ /* 0x000fe20000000000 */
[----:B------:R-:W-:Y:S01]  /*5110*/  @!UP0 UIADD3 UR18, UPT, UPT, UR34, 0x80, URZ ;  /* 0x0000008022128890 */ /* 0x000fe2000fffe0ff */
[----:B------:R-:W-:Y:S01]  /*5120*/  VIADD R14, R14, 0x1 ;  /* 0x000000010e0e7836 */ /* 0x000fe20000000000 */
[----:B------:R-:W-:Y:S01]  /*5130*/  @!UP0 UIADD3 UR16, UPT, UPT, UR21, 0x4200, URZ ;  /* 0x0000420015108890 */ /* 0x000fe2000fffe0ff */
[----:B------:R-:W-:Y:S01]  /*5140*/  VOTEU.ALL UP0, P1 ;  /* 0x0000000000ff7886 */ /* 0x000fe20000800000 */
[----:B------:R-:W-:Y:S01]  /*5150*/  UMOV UR19, UR35 ;  /* 0x0000002300137c82 */ /* 0x000fe20008000000 */
[----:B------:R-:W-:Y:S02]  /*5160*/  UMOV UR20, UR36 ;  /* 0x0000002400147c82 */ /* 0x000fe40008000000 */
[----:B------:R-:W-:Y:S01]  /*5170*/  IMAD.U32 R10, RZ, RZ, UR5 ;  /* 0x00000005ff0a7e24 */ /* 0x000fe2000f8e00ff */
[----:B------:R-:W-:Y:S01]  /*5180*/  UPRMT UR6, UR45, 0x654, UR17 ;  /* 0x000006542d067896 */ /* 0x000fe20008000011 */
        /* <DEDUP_REMOVED lines=9> */
.L_x_182:
[----:B------:R-:W-:Y:S01]  /*5220*/  @!P1 IADD3 R6, P0, PT, R16, 0x580, RZ ;  /* 0x0000058010069810 */ /* 0x000fe20007f1e0ff */
[----:B------:R-:W-:Y:S01]  /*5230*/  VOTEU.ALL UP0, P1 ;  /* 0x0000000000ff7886 */ /* 0x000fe20000800000 */
[----:B------:R-:W-:Y:S01]  /*5240*/  UMOV UR6, 0x0 ;  /* 0x0000000000067882 */ /* 0x000fe20000000000 */
[----:B------:R-:W-:Y:S01]  /*5250*/  UMOV UR7, 0x10000000 ;  /* 0x1000000000077882 */ /* 0x000fe20000000000 */
[----:B------:R-:W-:Y:S01]  /*5260*/  @!P1 R2UR UR5, R6 ;  /* 0x00000000060592ca */ /* 0x000fe200000e0000 */
[----:B-1----:R-:W-:Y:S01]  /*5270*/  @!P1 IMAD.X R0, RZ, RZ, R17, P0 ;  /* 0x000000ffff009224 */ /* 0x002fe200000e0611 */
[----:B------:R-:W-:Y:S01]  /*5280*/  @!UP0 UIADD3 UR10, UPT, UPT, UR34, 0xc0, URZ ;  /* 0x000000c0220a8890 */ /* 0x000fe2000fffe0ff */
[----:B------:R-:W-:Y:S01]  /*5290*/  R2UR UR16, R164 ;  /* 0x00000000a41072ca */ /* 0x000fe200000e0000 */
[----:B------:R-:W-:Y:S01]  /*52a0*/  @!UP0 UIADD3 UR8, UPT, UPT, UR21, 0x6200, URZ ;  /* 0x0000620015088890 */ /* 0x000fe2000fffe0ff */
[----:B------:R-:W-:Y:S01]  /*52b0*/  ISETP.NE.AND P0, PT, R14, 0x2, PT ;  /* 0x000000020e00780c */ /* 0x000fe20003f05270 */
[----:B------:R-:W-:Y:S01]  /*52c0*/  @!UP0 UIADD3 UR9, UPT, UPT, UR21, 0x68, URZ ;  /* 0x0000006815098890 */ /* 0x000fe2000fffe0ff */
[----:B------:R-:W-:Y:S01]  /*52d0*/  @!P1 R2UR UR4, R0 ;  /* 0x00000000000492ca */ /* 0x000fe200000e0000 */
[----:B------:R-:W-:Y:S01]  /*52e0*/  VOTEU.ALL UP0, P1 ;  /* 0x0000000000ff7886 */ /* 0x000fe20000800000 */
[----:B------:R-:W-:Y:S01]  /*52f0*/  UMOV UR11, UR35 ;  /* 0x00000023000b7c82 */ /* 0x000fe20008000000 */
[----:B------:R-:W-:Y:S01]  /*5300*/  UMOV UR12, UR36 ;  /* 0x00000024000c7c82 */ /* 0x000fe20008000000 */
[----:B------:R-:W-:Y:S01]  /*5310*/  SEL R0, RZ, 0x1, P0 ;  /* 0x00000001ff007807 */ /* 0x000fe20000000000 */
[----:B------:R-:W-:Y:S01]  /*5320*/  UIADD3 UR20, UPT, UPT, UR13, UR61, URZ ;  /* 0x0000003d0d147290 */ /* 0x000fe2000fffe0ff */
[----:B------:R-:W-:Y:S01]  /*5330*/  IMAD.U32 R8, RZ, RZ, UR5 ;  /* 0x00000005ff087e24 */ /* 0x000fe2000f8e00ff */
[----:B------:R-:W-:Y:S01]  /*5340*/  LOP3.LUT R15, R15, 0x1, RZ, 0x3c, !PT ;  /* 0x000000010f0f7812 */ /* 0x000fe200078e3cff */
[----:B------:R-:W-:Y:S01]  /*5350*/  UPLOP3.LUT UP3, UPT, UPT, UPT, UPT, 0x80, 0x8 ;  /* 0x000000000008789c */ /* 0x000fe20003f6f070 */
[----:B------:R-:W-:Y:S01]  /*5360*/  LOP3.LUT R13, R13, R0, RZ, 0x3c, !PT ;  /* 0x000000000d0d7212 */ /* 0x000fe200078e3cff */
[----:B------:R-:W-:Y:S01]  /*5370*/  UIADD3 UR16, UPT, UPT, UR14, UR16, URZ ;  /* 0x000000100e107290 */ /* 0x000fe2000fffe0ff */
[----:B------:R-:W-:Y:S01]  /*5380*/  SEL R14, R14, RZ, P0 ;  /* 0x000000ff0e0e7207 */ /* 0x000fe20000000000 */
[----:B------:R-:W-:Y:S01]  /*5390*/  UMOV UR36, UR29 ;  /* 0x0000001d00247c82 */ /* 0x000fe20008000000 */
[----:B------:R-:W-:Y:S01]  /*53a0*/  IMAD.U32 R9, RZ, RZ, UR4 ;  /* 0x00000004ff097e24 */ /* 0x000fe2000f8e00ff */
[----:B------:R-:W-:Y:S04]  /*53b0*/  @!P1 R2UR UR4, R8 ;  /* 0x00000000080492ca */ /* 0x000fe800000e0000 */
[----:B------:R-:W-:Y:S11]  /*53c0*/  @!P1 R2UR UR5, R9 ;  /* 0x00000000090592ca */ /* 0x000ff600000e0000 */
[----:B------:R-:W-:Y:S02]  /*53d0*/  @!UPT UIADD3 URZ, UPT, UPT, URZ, URZ, URZ ;  /* 0x000000fffffff290 */ /* 0x000fe4000fffe0ff */
[----:B------:R3:W-:Y:S01]  /*53e0*/  @!UP0 UTMALDG.3D [UR8], [UR4], desc[UR6] ;  /* 0x00000608040085b4 */ /* 0x0007e20008011000 */
[----:B------:R3:W-:Y:S01]  /*53f0*/  @!P1 SYNCS.ARRIVE.TRANS64.RED.A0TR RZ, [UR21+0x68], R7 ;  /* 0x00006807ffff99a7 */ /* 0x0007e20008300415 */
[----:B------:R-:W-:Y:S01]  /*5400*/  SYNCS.ARRIVE.TRANS64.RED.A1T0 RZ, [UR37], RZ ;  /* 0x000000ffffff79a7 */ /* 0x000fe20008100425 */
[----:B------:R-:W-:Y:S05]  /*5410*/  BRA.U UP1, `(.L_x_95) ;  /* 0xfffffff101687547 */ /* 0x000fea000b83ffff */
[----:B------:R-:W-:-:S04]  /*5420*/  SHF.L.U32 R3, R15, 0x1f, RZ ;  /* 0x0000001f0f037819 */ /* 0x000fc800000006ff */
[----:B------:R-:W1:Y:S02]  /*5430*/  SYNCS.PHASECHK.TRANS64.TRYWAIT P0, [UR21+0x70], R3 ;  /* 0x00007003ff0075a7 */ /* 0x000e640008001115 */
[----:B-1----:R-:W-:Y:S05]  /*5440*/  @!P0 BRA `(.L_x_96) ;  /* 0x0000007000b08947 */ /* 0x002fea0003800000 */
.L_x_184:
[----:B------:R-:W4:Y:S02]  /*5450*/  SYNCS.PHASECHK.TRANS64.TRYWAIT P0, [UR21+0x78], R3 ;  /* 0x00007803ff0075a7 */ /* 0x000f240008001115 */
[----:B----4-:R-:W-:Y:S05]  /*5460*/  @!P0 BRA `(.L_x_97) ;  /* 0x0000007000c08947 */ /* 0x010fea0003800000 */
.L_x_186:
[----:B------:R-:W4:Y:S02]  /*5470*/  SYNCS.PHASECHK.TRANS64.TRYWAIT P0, [UR21+0x80], R3 ;  /* 0x00008003ff0075a7 */ /* 0x000f240008001115 */
[----:B----4-:R-:W-:Y:S05]  /*5480*/  @!P0 BRA `(.L_x_98) ;  /* 0x0000007000d08947 */ /* 0x010fea0003800000 */
.L_x_188:
[----:B-1----:R-:W-:-:S07]  /*5490*/  MOV R0, UR21 ;  /* 0x0000001500007c02 */ /* 0x002fce0008000f00 */
.L_x_99:
[----:B-1----:R-:W-:-:S04]  /*54a0*/  SHF.L.U32 R3, R15, 0x1f, RZ ;  /* 0x0000001f0f037819 */ /* 0x002fc800000006ff */
[----:B------:R1:W4:Y:S03]  /*54b0*/  SYNCS.PHASECHK.TRANS64.TRYWAIT P0, [R0+URZ+0x88], R3 ;  /* 0x00008803000075a7 */ /* 0x00032600080011ff */
[----:B----4-:R-:W-:Y:S05]  /*54c0*/  @!P0 NANOSLEEP.SYNCS 0x989680 ;  /* 0x009896800000895d */ /* 0x010fea0003900000 */
[----:B------:R-:W4:Y:S02]  /*54d0*/  @!P0 SYNCS.PHASECHK.TRANS64 P0, [R0+URZ+0x88], R3 ;  /* 0x00008803000085a7 */ /* 0x000f2400080010ff */
[----:B--234-:R-:W-:Y:S05]  /*54e0*/  @P0 EXIT ;  /* 0x000000000000094d */ /* 0x01cfea0003800000 */
[----:B------:R-:W-:Y:S05]  /*54f0*/  BRA `(.L_x_99) ;  /* 0xfffffffc00e87947 */ /* 0x000fea000383ffff */
.L_x_84:
[----:B------:R-:W-:-:S06]  /*5500*/  UISETP.GE.AND UP0, UPT, UR17, 0x4, UPT ;  /* 0x000000041100788c */ /* 0x000fcc000bf06270 */
[----:B------:R-:W-:-:S13]  /*5510*/  PLOP3.LUT P0, PT, PT, PT, UP0, 0x80, 0x8 ;  /* 0x000000000008781c */ /* 0x000fda0003f0f008 */
[----:B-1----:R-:W-:Y:S05]  /*5520*/  @!P0 EXIT ;  /* 0x000000000000894d */ /* 0x002fea0003800000 */
[----:B------:R-:W-:Y:S01]  /*5530*/  BAR.SYNC.DEFER_BLOCKING 0x6, 0xa0 ;  /* 0x0182800000007b1d */ /* 0x000fe20000010000 */
[C---:B------:R-:W-:Y:S01]  /*5540*/  IMAD.SHL.U32 R4, R174.reuse, 0x40, RZ ;  /* 0x00000040ae047824 */ /* 0x040fe200078e00ff */
[C---:B------:R-:W-:Y:S01]  /*5550*/  LOP3.LUT R178, R174.reuse, 0x60, RZ, 0xc0, !PT ;  /* 0x00000060aeb27812 */ /* 0x040fe200078ec0ff */
[C---:B------:R-:W-:Y:S01]  /*5560*/  IMAD.SHL.U32 R137, R174.reuse, 0x8, RZ ;  /* 0x00000008ae897824 */ /* 0x040fe200078e00ff */
[C---:B------:R-:W-:Y:S01]  /*5570*/  LOP3.LUT R176, R174.reuse, 0x2, RZ, 0xc0, !PT ;  /* 0x00000002aeb07812 */ /* 0x040fe200078ec0ff */
[----:B------:R-:W-:Y:S01]  /*5580*/  IMAD.U32 R69, R174, 0x10000, RZ ;  /* 0x00010000ae457824 */ /* 0x000fe200078e00ff */
[----:B------:R-:W-:Y:S02]  /*5590*/  UMOV UR44, 0x400 ;  /* 0x00000400002c7882 */ /* 0x000fe40000000000 */
[----:B------:R-:W1:Y:S01]  /*55a0*/  LDC.64 R158, c[0x0][0x888] ;  /* 0x00022200ff9e7b82 */ /* 0x000e620000000a00 */
[----:B------:R-:W-:Y:S01]  /*55b0*/  ULEA UR44, UR45, UR44, 0x18 ;  /* 0x0000002c2d2c7291 */ /* 0x000fe2000f8ec0ff */
[----:B------:R-:W-:Y:S01]  /*55c0*/  LOP3.LUT R6, R4, 0x180, RZ, 0xc0, !PT ;  /* 0x0000018004067812 */ /* 0x000fe200078ec0ff */
[----:B------:R-:W-:Y:S01]  /*55d0*/  HFMA2 R68, -RZ, RZ, 0, 0 ;  /* 0x00000000ff447431 */ /* 0x000fe200000001ff */
[----:B------:R-:W-:Y:S01]  /*55e0*/  LOP3.LUT R69, R69, 0x600000, RZ, 0xc0, !PT ;  /* 0x0060000045457812 */ /* 0x000fe200078ec0ff */
[----:B------:R-:W-:Y:S01]  /*55f0*/  UIADD3 UR4, UPT, UPT, UR44, 0x8200, URZ ;  /* 0x000082002c047890 */ /* 0x000fe2000fffe0ff */
[----:B------:R-:W-:Y:S01]  /*5600*/  LOP3.LUT R137, R6, 0x30, R137, 0xf8, !PT ;  /* 0x0000003006897812 */ /* 0x000fe200078ef889 */
[----:B------:R-:W-:Y:S01]  /*5610*/  IMAD.MOV.U32 R172, RZ, RZ, RZ ;  /* 0x000000ffffac7224 */ /* 0x000fe200078e00ff */
[----:B------:R-:W2:Y:S01]  /*5620*/  LDC.64 R160, c[0x0][0x890] ;  /* 0x00022400ffa07b82 */ /* 0x000ea20000000a00 */
[----:B------:R-:W-:Y:S01]  /*5630*/  LOP3.LUT R174, R174, 0x4, RZ, 0xc0, !PT ;  /* 0x00000004aeae7812 */ /* 0x000fe200078ec0ff */
[----:B------:R-:W-:Y:S01]  /*5640*/  IMAD.MOV.U32 R166, RZ, RZ, RZ ;  /* 0x000000ffffa67224 */ /* 0x000fe200078e00ff */
[----:B------:R-:W-:-:S02]  /*5650*/  LOP3.LUT R137, R137, 0x1e40, R4, 0xf8, !PT ;  /* 0x00001e4089897812 */ /* 0x000fc400078ef804 */
[----:B------:R-:W-:Y:S01]  /*5660*/  CS2R R170, SRZ ;  /* 0x0000000000aa7805 */ /* 0x000fe2000001ff00 */
[----:B------:R-:W-:Y:S01]  /*5670*/  IMAD.MOV.U32 R169, RZ, RZ, RZ ;  /* 0x000000ffffa97224 */ /* 0x000fe200078e00ff */
[----:B------:R-:W-:Y:S01]  /*5680*/  IADD3 R173, PT, PT, -R174, 0x2, RZ ;  /* 0x00000002aead7810 */ /* 0x000fe20007ffe1ff */
[----:B------:R-:W-:Y:S01]  /*5690*/  IMAD.MOV R168, RZ, RZ, -R176 ;  /* 0x000000ffffa87224 */ /* 0x000fe200078e0ab0 */
[----:B------:R-:W3:Y:S01]  /*56a0*/  LDC.64 R156, c[0x0][0x8b0] ;  /* 0x00022c00ff9c7b82 */ /* 0x000ee20000000a00 */
[----:B------:R-:W4:Y:S01]  /*56b0*/  LDS R0, [UR44+0x130] ;  /* 0x0001302cff007984 */ /* 0x000f220008000800 */
[----:B------:R-:W-:Y:S01]  /*56c0*/  IADD3 R175, PT, PT, R137, UR44, RZ ;  /* 0x0000002c89af7c10 */ /* 0x000fe2000fffe0ff */
[----:B------:R-:W-:Y:S01]  /*56d0*/  IMAD.MOV R167, RZ, RZ, -R174 ;  /* 0x000000ffffa77224 */ /* 0x000fe200078e0aae */
[----:B------:R-:W-:Y:S01]  /*56e0*/  MOV R177, UR4 ;  /* 0x0000000400b17c02 */ /* 0x000fe20008000f00 */
[----:B------:R-:W1:Y:S02]  /*56f0*/  LDCU UR58, c[0x0][0x370] ;  /* 0x00006e00ff3a77ac */ /* 0x000e640008000800 */
[----:B------:R-:W-:Y:S01]  /*5700*/  VIADD R175, R175, 0x200 ;  /* 0x00000200afaf7836 */ /* 0x000fe20000000000 */
[----:B------:R-:W1:Y:S01]  /*5710*/  LDC.64 R138, c[0x0][0x8a8] ;  /* 0x00022a00ff8a7b82 */ /* 0x000e620000000a00 */
[----:B------:R-:W1:Y:S01]  /*5720*/  LDCU.64 UR62, c[0x0][0x348] ;  /* 0x00006900ff3e77ac */ /* 0x000e620008000a00 */
[----:B------:R-:W1:Y:S01]  /*5730*/  LDCU UR43, c[0x0][0xb0c] ;  /* 0x00016180ff2b77ac */ /* 0x000e620008000800 */
[----:B------:R-:W1:Y:S01]  /*5740*/  LDCU UR39, c[0x0][0xb30] ;  /* 0x00016600ff2777ac */ /* 0x000e620008000800 */
[----:B------:R-:W1:Y:S01]  /*5750*/  LDCU.64 UR56, c[0x0][0x888] ;  /* 0x00011100ff3877ac */ /* 0x000e620008000a00 */
[----:B------:R-:W1:Y:S01]  /*5760*/  LDCU.64 UR40, c[0x0][0xb28] ;  /* 0x00016500ff2877ac */ /* 0x000e620008000a00 */
[----:B------:R-:W1:Y:S01]  /*5770*/  LDCU.128 UR52, c[0x0][0xb10] ;  /* 0x00016200ff3477ac */ /* 0x000e620008000c00 */
[----:B------:R-:W1:Y:S01]  /*5780*/  LDCU UR47, c[0x0][0x374] ;  /* 0x00006e80ff2f77ac */ /* 0x000e620008000800 */
[----:B------:R-:W-:Y:S01]  /*5790*/  UIADD3 UR60, UPT, UPT, UR44, 0x200, URZ ;  /* 0x000002002c3c7890 */ /* 0x000fe2000fffe0ff */
[----:B--2-4-:R-:W-:-:S11]  /*57a0*/  IMAD.IADD R69, R0, 0x1, R69 ;  /* 0x0000000100457824 */ /* 0x014fd600078e0245 */
.L_x_144:
[C---:B------:R-:W-:Y:S02]  /*57b0*/  LEA R3, R166.reuse, UR44, 0x3 ;  /* 0x0000002ca6037c11 */ /* 0x040fe4000f8e18ff */
[----:B------:R-:W-:Y:S02]  /*57c0*/  SHF.L.U32 R0, R171, 0x1f, RZ ;  /* 0x0000001fab007819 */ /* 0x000fe400000006ff */
[----:B------:R-:W-:Y:S02]  /*57d0*/  LEA R5, R166, UR44, 0x4 ;  /* 0x0000002ca6057c11 */ /* 0x000fe4000f8e20ff */
[----:B------:R-:W2:Y:S02]  /*57e0*/  SYNCS.PHASECHK.TRANS64.TRYWAIT P0, [R3+URZ+0xa0], R0 ;  /* 0x0000a000030075a7 */ /* 0x000ea400080011ff */
[----:B-12---:R-:W-:Y:S05]  /*57f0*/  @!P0 BRA `(.L_x_100) ;  /* 0x00000070000c8947 */ /* 0x006fea0003800000 */
.L_x_189:
[----:B------:R-:W4:Y:S01]  /*5800*/  LDS.128 R4, [R5+0x110] ;  /* 0x0001100005047984 */ /* 0x000f220000000c00 */
[----:B------:R-:W-:Y:S01]  /*5810*/  UISETP.GE.AND UP0, UPT, UR42, 0x1, UPT ;  /* 0x000000012a00788c */ /* 0x000fe2000bf06270 */
[----:B------:R-:W-:Y:S01]  /*5820*/  @!PT LDS RZ, [RZ] ;  /* 0x00000000fffff984 */ /* 0x000fe20000000800 */
[----:B------:R-:W-:Y:S01]  /*5830*/  @!PT LDS RZ, [RZ] ;  /* 0x00000000fffff984 */ /* 0x000fe20000000800 */
[----:B------:R-:W-:Y:S01]  /*5840*/  @!PT LDS RZ, [RZ] ;  /* 0x00000000fffff984 */ /* 0x000fe20000000800 */
[----:B------:R-:W-:Y:S01]  /*5850*/  @!PT LDS RZ, [RZ] ;  /* 0x00000000fffff984 */ /* 0x000fe20000000800 */
[----:B------:R1:W-:Y:S06]  /*5860*/  MEMBAR.ALL.CTA ;  /* 0x0000000000007992 */ /* 0x0003ec0000008000 */
[----:B-1----:R-:W1:Y:S01]  /*5870*/  FENCE.VIEW.ASYNC.S ;  /* 0x00000000000073c6 */ /* 0x002e620000000000 */
[----:B----4-:R-:W-:Y:S11]  /*5880*/  LOP3.LUT P0, RZ, R6, 0x1, RZ, 0xc0, !PT ;  /* 0x0000000106ff7812 */ /* 0x010ff6000780c0ff */
[----:B------:R-:W-:Y:S02]  /*5890*/  @!UPT UIADD3 URZ, UPT, UPT, URZ, URZ, URZ ;  /* 0x000000fffffff290 */ /* 0x000fe4000fffe0ff */
[----:B-1----:R-:W-:Y:S01]  /*58a0*/  VOTEU.ANY UP1, P0 ;  /* 0x0000000000ff7886 */ /* 0x002fe20000020100 */
[----:B------:R-:W-:Y:S01]  /*58b0*/  PLOP3.LUT P0, PT, PT, PT, UP1, 0x80, 0x8 ;  /* 0x000000000008781c */ /* 0x000fe20003f0f018 */
[----:B------:R-:W-:Y:S11]  /*58c0*/  UP2UR UR46, UPR, URZ, 0x2 ;  /* 0x00000002ff2e7883 */ /* 0x000ff60008000000 */
[----:B------:R-:W-:Y:S01]  /*58d0*/  @!UPT UIADD3 URZ, UPT, UPT, URZ, URZ, URZ ;  /* 0x000000fffffff290 */ /* 0x000fe2000fffe0ff */
[----:B--2---:R-:W-:Y:S02]  /*58e0*/  @P0 SHF.R.U32.HI R0, RZ, 0x10, R5 ;  /* 0x00000010ff000819 */ /* 0x004fe40000011605 */
        /* <DEDUP_REMOVED lines=12> */
[----:B------:R-:W2:Y:S01]  /*59b0*/  LDCU UR12, c[0x0][0xb20] ;  /* 0x00016400ff0c77ac */ /* 0x000ea20008000800 */
[----:B------:R-:W-:Y:S02]  /*59c0*/  UIMAD.WIDE.U32 UR4, UR47, UR55, URZ ;  /* 0x000000372f0472a5 */ /* 0x000fe4000f8e00ff */
[----:B------:R-:W-:Y:S02]  /*59d0*/  UIMAD.WIDE.U32 UR6, UR58, UR52, URZ ;  /* 0x000000343a0672a5 */ /* 0x000fe4000f8e00ff */
[----:B------:R-:W-:Y:S02]  /*59e0*/  UISETP.NE.AND UP0, UPT, UR54, 0x1, UPT ;  /* 0x000000013600788c */ /* 0x000fe4000bf05270 */
[----:B------:R-:W-:Y:S02]  /*59f0*/  UIMAD.WIDE.U32 UR8, UR37, UR55, URZ ;  /* 0x00000037250872a5 */ /* 0x000fe4000f8e00ff */
[----:B------:R-:W-:Y:S02]  /*5a00*/  UIMAD.WIDE.U32 UR10, UR38, UR52, URZ ;  /* 0x00000034260a72a5 */ /* 0x000fe4000f8e00ff */
[----:B------:R-:W-:Y:S02]  /*5a10*/  UISETP.NE.AND UP1, UPT, UR43, 0x1, UPT ;  /* 0x000000012b00788c */ /* 0x000fe4000bf25270 */
[----:B------:R-:W-:Y:S01]  /*5a20*/  UISETP.NE.AND UP2, UPT, UR42, 0x1, UPT ;  /* 0x000000012a00788c */ /* 0x000fe2000bf45270 */
[----:B------:R-:W-:Y:S02]  /*5a30*/  UMOV UR4, UR5 ;  /* 0x0000000500047c82 */ /* 0x000fe40008000000 */
[----:B--2---:R-:W-:Y:S03]  /*5a40*/  USHF.R.U32.HI UR5, URZ, UR12, UR4 ;  /* 0x0000000cff057299 */ /* 0x004fe60008011604 */
[----:B------:R-:W-:Y:S02]  /*5a50*/  UMOV UR4, UR7 ;  /* 0x0000000700047c82 */ /* 0x000fe40008000000 */
[----:B------:R-:W-:Y:S02]  /*5a60*/  USHF.R.U32.HI UR7, URZ, UR53, UR4 ;  /* 0x00000035ff077299 */ /* 0x000fe40008011604 */
[----:B------:R-:W-:Y:S02]  /*5a70*/  USEL UR4, UR47, UR5, !UP0 ;  /* 0x000000052f047287 */ /* 0x000fe4000c000000 */
[----:B------:R-:W-:Y:S01]  /*5a80*/  USEL UR7, UR58, UR7, !UP1 ;  /* 0x000000073a077287 */ /* 0x000fe2000c800000 */
[----:B------:R-:W-:Y:S01]  /*5a90*/  UMOV UR5, UR9 ;  /* 0x0000000900057c82 */ /* 0x000fe20008000000 */
[----:B------:R-:W-:Y:S02]  /*5aa0*/  UIMAD.WIDE.U32 UR8, UR4, UR40, URZ ;  /* 0x00000028040872a5 */ /* 0x000fe4000f8e00ff */
[----:B------:R-:W-:Y:S03]  /*5ab0*/  USHF.R.U32.HI UR6, URZ, UR12, UR5 ;  /* 0x0000000cff067299 */ /* 0x000fe60008011605 */
[----:B------:R-:W-:Y:S01]  /*5ac0*/  UMOV UR5, UR11 ;  /* 0x0000000b00057c82 */ /* 0x000fe20008000000 */
[----:B------:R-:W-:Y:S02]  /*5ad0*/  UIMAD.WIDE.U32 UR10, UR7, UR40, URZ ;  /* 0x00000028070a72a5 */ /* 0x000fe4000f8e00ff */
[----:B------:R-:W-:Y:S02]  /*5ae0*/  USHF.R.U32.HI UR12, URZ, UR53, UR5 ;  /* 0x00000035ff0c7299 */ /* 0x000fe40008011605 */
[----:B------:R-:W-:Y:S01]  /*5af0*/  USEL UR6, UR37, UR6, !UP0 ;  /* 0x0000000625067287 */ /* 0x000fe2000c000000 */
[----:B------:R-:W-:Y:S02]  /*5b00*/  UMOV UR5, UR9 ;  /* 0x0000000900057c82 */ /* 0x000fe40008000000 */
[----:B------:R-:W-:Y:S01]  /*5b10*/  UMOV UR10, UR11 ;  /* 0x0000000b000a7c82 */ /* 0x000fe20008000000 */
[----:B------:R-:W-:Y:S02]  /*5b20*/  @UP2 USHF.R.U32.HI UR4, URZ, UR41, UR5 ;  /* 0x00000029ff042299 */ /* 0x000fe40008011605 */
[----:B------:R-:W-:Y:S02]  /*5b30*/  @UP2 USHF.R.U32.HI UR7, URZ, UR41, UR10 ;  /* 0x00000029ff072299 */ /* 0x000fe4000801160a */
[----:B------:R-:W-:Y:S02]  /*5b40*/  UIMAD UR4, UR42, UR4, URZ ;  /* 0x000000042a0472a4 */ /* 0x000fe4000f8e02ff */
        /* <DEDUP_REMOVED lines=8> */
[----:B------:R-:W-:Y:S02]  /*5bd0*/  USEL UR11, UR6, UR4, !UP2 ;  /* 0x00000004060b7287 */ /* 0x000fe4000d000000 */
[----:B------:R-:W-:Y:S02]  /*5be0*/  UIADD3 UR8, UPT, UPT, -UR5, URZ, URZ ;  /* 0x000000ff05087290 */ /* 0x000fe4000fffe1ff */
[----:B------:R-:W-:Y:S01]  /*5bf0*/  UIADD3 UR10, UPT, UPT, -UR11, URZ, URZ ;  /* 0x000000ff0b0a7290 */ /* 0x000fe2000fffe1ff */
[----:B------:R-:W-:Y:S01]  /*5c00*/  @!UP0 UMOV UR4, UR9 ;  /* 0x0000000900048c82 */ /* 0x000fe20008000000 */
[----:B------:R-:W-:Y:S02]  /*5c10*/  UIADD3 UR9, UPT, UPT, -UR6, URZ, URZ ;  /* 0x000000ff06097290 */ /* 0x000fe4000fffe1ff */
[----:B------:R-:W-:Y:S02]  /*5c20*/  @!UP0 USHF.R.U32.HI UR4, URZ, UR41, UR4 ;  /* 0x00000029ff048299 */ /* 0x000fe40008011604 */
[----:B------:R-:W-:Y:S02]  /*5c30*/  UIMAD UR10, UR42, UR10, UR6 ;  /* 0x0000000a2a0a72a4 */ /* 0x000fe4000f8e0206 */
[----:B------:R-:W-:Y:S04]  /*5c40*/  @!UP0 USEL UR4, UR5, UR4, !UP2 ;  /* 0x0000000405048287 */ /* 0x000fe8000d000000 */
[----:B------:R-:W-:Y:S02]  /*5c50*/  @!UP0 UIMAD UR10, UR7, UR10, UR4 ;  /* 0x0000000a070a82a4 */ /* 0x000fe4000f8e0204 */
[----:B------:R-:W-:Y:S02]  /*5c60*/  @!UP0 UIADD3 UR11, UPT, UPT, UR11, -UR4, URZ ;  /* 0x800000040b0b8290 */ /* 0x000fe4000fffe0ff */
[----:B------:R-:W-:Y:S02]  /*5c70*/  UIMAD UR7, UR43, UR8, UR38 ;  /* 0x000000082b0772a4 */ /* 0x000fe4000f8e0226 */
[----:B------:R-:W-:Y:S02]  /*5c80*/  @!UP0 UIMAD UR6, UR11, UR42, UR5 ;  /* 0x0000002a0b0682a4 */ /* 0x000fe4000f8e0205 */
[----:B------:R-:W-:Y:S01]  /*5c90*/  UIMAD UR4, UR54, UR9, UR37 ;  /* 0x00000009360472a4 */ /* 0x000fe2000f8e0225 */
[----:B------:R-:W-:Y:S02]  /*5ca0*/  @!UP0 UMOV UR5, UR10 ;  /* 0x0000000a00058c82 */ /* 0x000fe40008000000 */
[----:B------:R-:W-:Y:S02]  /*5cb0*/  UIMAD UR38, UR5, UR43, UR7 ;  /* 0x0000002b052672a4 */ /* 0x000fe4000f8e0207 */
[----:B------:R-:W-:Y:S11]  /*5cc0*/  UIMAD UR37, UR6, UR54, UR4 ;  /* 0x00000036062572a4 */ /* 0x000ff6000f8e0204 */
[----:B------:R-:W-:Y:S01]  /*5cd0*/  @!UPT UIADD3 URZ, UPT, UPT, URZ, URZ, URZ ;  /* 0x000000fffffff290 */ /* 0x000fe2000fffe0ff */
.L_x_101:
[----:B------:R-:W-:Y:S01]  /*5ce0*/  UISETP.NE.AND UP0, UPT, UR39, 0x1, UPT ;  /* 0x000000012700788c */ /* 0x000fe2000bf05270 */
[----:B------:R-:W-:Y:S01]  /*5cf0*/  IADD3 R166, PT, PT, R166, 0x1, RZ ;  /* 0x00000001a6a67810 */ /* 0x000fe20007ffe0ff */
[----:B------:R-:W-:Y:S02]  /*5d00*/  USHF.L.U32 UR50, UR16, 0x7, URZ ;  /* 0x0000000710327899 */ /* 0x000fe400080006ff */
[----:B------:R-:W-:Y:S07]  /*5d10*/  USHF.L.U32 UR49, UR20, 0x8, URZ ;  /* 0x0000000814317899 */ /* 0x000fee00080006ff */
[----:B------:R-:W2:Y:S01]  /*5d20*/  @!UP0 LDCU.128 UR12, c[0x0][0xb10] ;  /* 0x00016200ff0c87ac */ /* 0x000ea20008000c00 */
[----:B------:R-:W4:Y:S01]  /*5d30*/  @!UP0 LDCU UR5, c[0x0][0xb0c] ;  /* 0x00016180ff0587ac */ /* 0x000f220008000800 */
[----:B------:R-:W3:Y:S01]  /*5d40*/  @!UP0 LDCU UR10, c[0x0][0xb20] ;  /* 0x00016400ff0a87ac */ /* 0x000ee20008000800 */
[----:B--2---:R-:W-:Y:S02]  /*5d50*/  UIMAD.WIDE.U32 UR8, UR38, UR12, URZ ;  /* 0x0000000c260872a5 */ /* 0x004fe4000f8e00ff */
[----:B------:R-:W-:Y:S02]  /*5d60*/  UIMAD.WIDE.U32 UR6, UR37, UR15, URZ ;  /* 0x0000000f250672a5 */ /* 0x000fe4000f8e00ff */
[----:B------:R-:W-:Y:S03]  /*5d70*/  @!UP0 UISETP.NE.AND UP1, UPT, UR14, 0x1, UPT ;  /* 0x000000010e00888c */ /* 0x000fe6000bf25270 */
[----:B------:R-:W-:Y:S01]  /*5d80*/  @!UP0 UMOV UR4, UR9 ;  /* 0x0000000900048c82 */ /* 0x000fe20008000000 */
[----:B----4-:R-:W-:Y:S02]  /*5d90*/  @!UP0 UISETP.NE.AND UP2, UPT, UR5, 0x1, UPT ;  /* 0x000000010500888c */ /* 0x010fe4000bf45270 */
[----:B------:R-:W-:Y:S01]  /*5da0*/  @!UP0 USHF.R.U32.HI UR4, URZ, UR13, UR4 ;  /* 0x0000000dff048299 */ /* 0x000fe20008011604 */
[----:B------:R-:W-:Y:S02]  /*5db0*/  @!UP0 UMOV UR6, UR7 ;  /* 0x0000000700068c82 */ /* 0x000fe40008000000 */
[----:B---3--:R-:W-:Y:S02]  /*5dc0*/  @!UP0 USHF.R.U32.HI UR6, URZ, UR10, UR6 ;  /* 0x0000000aff068299 */ /* 0x008fe40008011606 */
[----:B------:R-:W-:Y:S02]  /*5dd0*/  @!UP0 USEL UR7, UR38, UR4, !UP2 ;  /* 0x0000000426078287 */ /* 0x000fe4000d000000 */
[----:B------:R-:W-:Y:S04]  /*5de0*/  @!UP0 USEL UR6, UR37, UR6, !UP1 ;  /* 0x0000000625068287 */ /* 0x000fe8000c800000 */
[----:B------:R-:W-:Y:S02]  /*5df0*/  @!UP0 UIADD3 UR4, UPT, UPT, -UR7, UR6, URZ ;  /* 0x0000000607048290 */ /* 0x000fe4000fffe1ff */
[----:B------:R-:W-:Y:S02]  /*5e00*/  @!UP0 UIADD3 UR6, UPT, UPT, UR7, -UR6, URZ ;  /* 0x8000000607068290 */ /* 0x000fe4000fffe0ff */
[----:B------:R-:W-:Y:S02]  /*5e10*/  @!UP0 UIMAD UR38, UR4, UR5, UR38 ;  /* 0x00000005042682a4 */ /* 0x000fe4000f8e0226 */
[----:B------:R-:W-:Y:S02]  /*5e20*/  @!UP0 UIMAD UR37, UR6, UR14, UR37 ;  /* 0x0000000e062582a4 */ /* 0x000fe4000f8e0225 */
[----:B------:R-:W-:Y:S09]  /*5e30*/  ULOP3.LUT UP0, URZ, UR60, 0x1b0, URZ, 0xc0, !UPT ;  /* 0x000001b03cff7892 */ /* 0x000ff2000f80c0ff */
[----:B------:R-:W-:Y:S05]  /*5e40*/  BRA.U !UP0, `(.L_x_102) ;  /* 0x0000000108407547 */ /* 0x000fea000b800000 */
[----:B------:R-:W2:Y:S01]  /*5e50*/  LDCU.64 UR8, c[0x4][0x88] ;  /* 0x01001100ff0877ac */ /* 0x000ea20008000a00 */
[----:B------:R-:W-:Y:S01]  /*5e60*/  MOV R3, 0x0 ;  /* 0x0000000000037802 */ /* 0x000fe20000000f00 */
[----:B------:R-:W-:Y:S02]  /*5e70*/  HFMA2 R12, -RZ, RZ, 0, 5.9604644775390625e-08 ;  /* 0x00000001ff0c7431 */ /* 0x000fe400000001ff */
[----:B------:R-:W-:Y:S02]  /*5e80*/  IMAD.MOV.U32 R8, RZ, RZ, 0x70 ;  /* 0x00000070ff087424 */ /* 0x000fe400078e00ff */
[----:B------:R-:W-:Y:S01]  /*5e90*/  IMAD.MOV.U32 R13, RZ, RZ, RZ ;  /* 0x000000ffff0d7224 */ /* 0x000fe200078e00ff */
[----:B------:R-:W3:Y:S01]  /*5ea0*/  LDCU.64 UR6, c[0x4][0x90] ;  /* 0x01001200ff0677ac */ /* 0x000ee20008000a00 */
[----:B------:R-:W4:Y:S01]  /*5eb0*/  LDC.64 R2, c[0x4][R3] ;  /* 0x0100000003027b82 */ /* 0x000f220000000a00 */
[----:B------:R-:W1:Y:S01]  /*5ec0*/  LDCU.64 UR4, c[0x4][0x8] ;  /* 0x01000100ff0477ac */ /* 0x000e620008000a00 */
[----:B--2---:R-:W-:Y:S01]  /*5ed0*/  MOV R5, UR9 ;  /* 0x0000000900057c02 */ /* 0x004fe20008000f00 */
[----:B------:R-:W-:Y:S01]  /*5ee0*/  IMAD.U32 R4, RZ, RZ, UR8 ;  /* 0x00000008ff047e24 */ /* 0x000fe2000f8e00ff */
[----:B---3--:R-:W-:Y:S01]  /*5ef0*/  MOV R7, UR7 ;  /* 0x0000000700077c02 */ /* 0x008fe20008000f00 */
[----:B------:R-:W-:Y:S01]  /*5f00*/  IMAD.U32 R6, RZ, RZ, UR6 ;  /* 0x00000006ff067e24 */ /* 0x000fe2000f8e00ff */
[----:B-1----:R-:W-:Y:S01]  /*5f10*/  MOV R11, UR5 ;  /* 0x00000005000b7c02 */ /* 0x002fe20008000f00 */
[----:B------:R-:W-:Y:S02]  /*5f20*/  IMAD.U32 R10, RZ, RZ, UR4 ;  /* 0x00000004ff0a7e24 */ /* 0x000fe4000f8e00ff */
[----:B------:R-:W-:Y:S07]  /*5f30*/  LEPC R20, `(.L_x_102) ;  /* 0x000000001014794e */ /* 0x000fee0000000000 */
[----:B----45:R-:W-:Y:S05]  /*5f40*/  CALL.ABS.NOINC R2 ;  /* 0x0000000002007343 */ /* 0x030fea0003c00000 */
.L_x_102:
[----:B------:R-:W-:Y:S01]  /*5f50*/  LOP3.LUT P0, RZ, R177, 0x1b0, RZ, 0xc0, !PT ;  /* 0x000001b0b1ff7812 */ /* 0x000fe2000780c0ff */
[----:B------:R-:W-:Y:S11]  /*5f60*/  BSSY.RECONVERGENT B6, `(.L_x_103) ;  /* 0x0000013000067945 */ /* 0x000ff60003800200 */
[----:B------:R-:W-:Y:S01]  /*5f70*/  @!UPT UIADD3 URZ, UPT, UPT, URZ, URZ, URZ ;  /* 0x000000fffffff290 */ /* 0x000fe2000fffe0ff */
[----:B------:R-:W-:Y:S05]  /*5f80*/  @!P0 BRA `(.L_x_104) ;  /* 0x0000000000408947 */ /* 0x000fea0003800000 */
        /* <DEDUP_REMOVED lines=16> */
.L_x_104:
[----:B------:R-:W-:Y:S05]  /*6090*/  BSYNC.RECONVERGENT B6 ;  /* 0x0000000000067941 */ /* 0x000fea0003800200 */
.L_x_103:
[----:B------:R-:W-:Y:S02]  /*60a0*/  ISETP.NE.U32.AND P0, PT, RZ, UR56, PT ;  /* 0x00000038ff007c0c */ /* 0x000fe4000bf05070 */
[C---:B------:R-:W-:Y:S02]  /*60b0*/  ISETP.NE.U32.AND P4, PT, R160.reuse, RZ, PT ;  /* 0x000000ffa000720c */ /* 0x040fe40003f85070 */
[----:B------:R-:W-:Y:S02]  /*60c0*/  ISETP.NE.U32.AND P1, PT, R160, RZ, PT ;  /* 0x000000ffa000720c */ /* 0x000fe40003f25070 */
[----:B------:R-:W-:Y:S02]  /*60d0*/  ISETP.NE.AND.EX P0, PT, RZ, UR57, PT, P0 ;  /* 0x00000039ff007c0c */ /* 0x000fe4000bf05300 */
[C---:B------:R-:W-:Y:S02]  /*60e0*/  ISETP.NE.AND.EX P4, PT, R161.reuse, RZ, PT, P4 ;  /* 0x000000ffa100720c */ /* 0x040fe40003f85340 */
[----:B------:R-:W-:Y:S02]  /*60f0*/  ISETP.NE.AND.EX P1, PT, R161, RZ, P0, P1 ;  /* 0x000000ffa100720c */ /* 0x000fe40000725310 */
[----:B------:R-:W-:Y:S02]  /*6100*/  ISETP.NE.U32.AND P5, PT, R156, RZ, PT ;  /* 0x000000ff9c00720c */ /* 0x000fe40003fa5070 */
[----:B------:R-:W-:Y:S02]  /*6110*/  ISETP.NE.U32.AND P2, PT, RZ, UR56, PT ;  /* 0x00000038ff007c0c */ /* 0x000fe4000bf45070 */
[----:B------:R-:W-:Y:S02]  /*6120*/  PLOP3.LUT P0, PT, PT, PT, PT, 0x8, 0x80 ;  /* 0x000000000080781c */ /* 0x000fe40003f0e170 */
[----:B------:R-:W-:Y:S02]  /*6130*/  ISETP.NE.AND.EX P5, PT, R157, RZ, PT, P5 ;  /* 0x000000ff9d00720c */ /* 0x000fe40003fa5350 */
[----:B------:R-:W-:Y:S03]  /*6140*/  ISETP.NE.AND.EX P2, PT, RZ, UR57, PT, P2 ;  /* 0x00000039ff007c0c */ /* 0x000fe6000bf45320 */
[----:B------:R-:W-:Y:S01]  /*6150*/  @!P1 PLOP3.LUT P0, PT, P4, PT, PT, 0x80, 0x8 ;  /* 0x000000000008981c */ /* 0x000fe2000270f070 */
[----:B------:R-:W-:Y:S01]  /*6160*/  @!UPT UIADD3 URZ, UPT, UPT, URZ, URZ, URZ ;  /* 0x000000fffffff290 */ /* 0x000fe2000fffe0ff */
[----:B------:R-:W-:Y:S11]  /*6170*/  @!P4 BRA `(.L_x_105) ;  /* 0x000000000030c947 */ /* 0x000ff60003800000 */
[----:B------:R-:W-:Y:S01]  /*6180*/  ISETP.NE.U32.AND P3, PT, R158, RZ, PT ;  /* 0x000000ff9e00720c */ /* 0x000fe20003f65070 */
[----:B------:R-:W2:Y:S01]  /*6190*/  LDCU.64 UR4, c[0x0][0x358] ;  /* 0x00006b00ff0477ac */ /* 0x000ea20008000a00 */
[----:B------:R-:W-:Y:S02]  /*61a0*/  IMAD.MOV.U32 R162, RZ, RZ, 0x1 ;  /* 0x00000001ffa27424 */ /* 0x000fe400078e00ff */
[----:B------:R-:W-:Y:S11]  /*61b0*/  ISETP.NE.AND.EX P3, PT, R159, RZ, PT, P3 ;  /* 0x000000ff9f00720c */ /* 0x000ff60003f65330 */
[----:B------:R-:W-:Y:S02]  /*61c0*/  @!UPT UIADD3 URZ, UPT, UPT, URZ, URZ, URZ ;  /* 0x000000fffffff290 */ /* 0x000fe4000fffe0ff */
[----:B------:R-:W3:Y:S01]  /*61d0*/  @P3 LDC.64 R2, c[0x0][0x888] ;  /* 0x00022200ff023b82 */ /* 0x000ee20000000a00 */
[----:B-1----:R-:W-:Y:S04]  /*61e0*/  @P3 IMAD R0, R160, UR36, RZ ;  /* 0x00000024a0003c24 */ /* 0x002fe8000f8e02ff */
[----:B---3--:R-:W-:Y:S04]  /*61f0*/  @P3 IMAD.WIDE R2, R0, 0x4, R2 ;  /* 0x0000000400023825 */ /* 0x008fe800078e0202 */
[----:B------:R-:W-:Y:S01]  /*6200*/  HFMA2 R0, -RZ, RZ, 0, 5.9604644775390625e-08 ;  /* 0x00000001ff007431 */ /* 0x000fe200000001ff */
[----:B--2--5:R2:W5:Y:S04]  /*6210*/  @P3 LDG.E R73, desc[UR4][R2.64] ;  /* 0x0000000402493981 */ /* 0x024568000c1e1900 */
[----:B------:R-:W-:Y:S01]  /*6220*/  @!P3 PRMT R162, R0, 0x7610, R162 ;  /* 0x0000761000a2b816 */ /* 0x000fe200000000a2 */
[----:B--2---:R-:W3:Y:S06]  /*6230*/  @!P3 LDC R73, c[0x0][0x880] ;  /* 0x00022000ff49bb82 */ /* 0x004eec0000000800 */
.L_x_105:
[----:B------:R-:W-:Y:S05]  /*6240*/  @!P5 BRA `(.L_x_106) ;  /* 0x000000000024d947 */ /* 0x000fea0003800000 */
[----:B------:R-:W-:Y:S01]  /*6250*/  ISETP.NE.U32.AND P3, PT, R138, RZ, PT ;  /* 0x000000ff8a00720c */ /* 0x000fe20003f65070 */
[----:B------:R-:W2:Y:S03]  /*6260*/  LDCU.64 UR4, c[0x0][0x358] ;  /* 0x00006b00ff0477ac */ /* 0x000ea60008000a00 */
[----:B------:R-:W-:Y:S11]  /*6270*/  ISETP.NE.AND.EX P3, PT, R139, RZ, PT, P3 ;  /* 0x000000ff8b00720c */ /* 0x000ff60003f65330 */
[----:B------:R-:W-:Y:S02]  /*6280*/  @!UPT UIADD3 URZ, UPT, UPT, URZ, URZ, URZ ;  /* 0x000000fffffff290 */ /* 0x000fe4000fffe0ff */
[----:B------:R-:W4:Y:S01]  /*6290*/  @P3 LDC.64 R2, c[0x0][0x8a8] ;  /* 0x00022a00ff023b82 */ /* 0x000f220000000a00 */
[----:B-1----:R-:W-:Y:S04]  /*62a0*/  @P3 IMAD R0, R156, UR36, RZ ;  /* 0x000000249c003c24 */ /* 0x002fe8000f8e02ff */
[----:B----4-:R-:W-:Y:S05]  /*62b0*/  @P3 IMAD.WIDE R2, R0, 0x4, R2 ;  /* 0x0000000400023825 */ /* 0x010fea00078e0202 */
[----:B--2--5:R2:W5:Y:S02]  /*62c0*/  @P3 LDG.E R70, desc[UR4][R2.64] ;  /* 0x0000000402463981 */ /* 0x024564000c1e1900 */
[----:B--2---:R-:W4:Y:S02]  /*62d0*/  @!P3 LDC R70, c[0x0][0x8a0] ;  /* 0x00022800ff46bb82 */ /* 0x004f240000000800 */
.L_x_106:
[----:B---3-5:R-:W-:Y:S01]  /*62e0*/  FSETP.NEU.AND P3, PT, R73, RZ, PT ;  /* 0x000000ff4900720b */ /* 0x028fe20003f6d000 */
[----:B------:R-:W-:Y:S01]  /*62f0*/  BSSY B1, `(.L_x_107) ;  /* 0x0000046000017945 */ /* 0x000fe20003800000 */
[----:B------:R-:W-:Y:S01]  /*6300*/  SEL R5, RZ, 0xffffffff, P2 ;  /* 0xffffffffff057807 */ /* 0x000fe20001000000 */
[----:B------:R-:W-:Y:S01]  /*6310*/  IMAD.MOV.U32 R182, RZ, RZ, 0x1 ;  /* 0x00000001ffb67424 */ /* 0x000fe200078e00ff */
[----:B-1----:R-:W-:Y:S01]  /*6320*/  @!P1 SEL R0, RZ, 0xffffffff, P3 ;  /* 0xffffffffff009807 */ /* 0x002fe20001800000 */
[----:B------:R-:W-:Y:S01]  /*6330*/  IMAD R71, R68, 0x100, R69 ;  /* 0x0000010044477824 */ /* 0x000fe200078e0245 */
[----:B------:R-:W-:Y:S02]  /*6340*/  LOP3.LUT P2, RZ, R162, 0xff, RZ, 0xc0, !PT ;  /* 0x000000ffa2ff7812 */ /* 0x000fe4000784c0ff */
[----:B------:R-:W-:Y:S02]  /*6350*/  CS2R R154, SRZ ;  /* 0x00000000009a7805 */ /* 0x000fe4000001ff00 */
[----:B------:R-:W-:Y:S02]  /*6360*/  LEA R3, R170, UR44, 0x3 ;  /* 0x0000002caa037c11 */ /* 0x000fe4000f8e18ff */
[----:B------:R-:W-:Y:S02]  /*6370*/  CS2R R152, SRZ ;  /* 0x0000000000987805 */ /* 0x000fe4000001ff00 */
[C---:B------:R-:W-:Y:S02]  /*6380*/  @P0 SEL R0, R5.reuse, R0, !P2 ;  /* 0x0000000005000207 */ /* 0x040fe40005000000 */
[----:B------:R-:W-:Y:S02]  /*6390*/  CS2R R150, SRZ ;  /* 0x0000000000967805 */ /* 0x000fe4000001ff00 */
[----:B------:R-:W-:Y:S02]  /*63a0*/  LEA R165, R68, UR44, 0x3 ;  /* 0x0000002c44a57c11 */ /* 0x000fe4000f8e18ff */
[----:B------:R-:W-:Y:S02]  /*63b0*/  CS2R R148, SRZ ;  /* 0x0000000000947805 */ /* 0x000fe4000001ff00 */
[----:B------:R-:W-:Y:S02]  /*63c0*/  @!P1 LOP3.LUT R0, R0, 0x1, RZ, 0xc0, !PT ;  /* 0x0000000100009812 */ /* 0x000fe400078ec0ff */
[----:B------:R-:W-:Y:S02]  /*63d0*/  CS2R R146, SRZ ;  /* 0x0000000000927805 */ /* 0x000fe4000001ff00 */
[----:B------:R-:W-:Y:S02]  /*63e0*/  SHF.L.U32 R2, R172, 0x1f, RZ ;  /* 0x0000001fac027819 */ /* 0x000fe400000006ff */
[----:B------:R-:W-:Y:S02]  /*63f0*/  CS2R R144, SRZ ;  /* 0x0000000000907805 */ /* 0x000fe4000001ff00 */
[----:B------:R-:W-:Y:S02]  /*6400*/  ISETP.NE.U32.OR P6, PT, R0, 0x1, P1 ;  /* 0x000000010000780c */ /* 0x000fe40000fc5470 */
[----:B------:R-:W-:Y:S02]  /*6410*/  CS2R R142, SRZ ;  /* 0x00000000008e7805 */ /* 0x000fe4000001ff00 */
[----:B------:R-:W-:Y:S02]  /*6420*/  SEL R0, RZ, 0xffffffff, P3 ;  /* 0xffffffffff007807 */ /* 0x000fe40001800000 */
[----:B------:R-:W-:Y:S02]  /*6430*/  CS2R R140, SRZ ;  /* 0x00000000008c7805 */ /* 0x000fe4000001ff00 */
[----:B------:R-:W-:Y:S02]  /*6440*/  P2R R189, PR, RZ, 0x40 ;  /* 0x00000040ffbd7803 */ /* 0x000fe40000000000 */
[----:B------:R-:W-:Y:S04]  /*6450*/  @P4 SEL R0, R5, R0, !P2 ;  /* 0x0000000005004207 */ /* 0x000fe80005000000 */
[----:B------:R-:W-:Y:S02]  /*6460*/  LOP3.LUT R0, R0, 0x1, RZ, 0xc0, !PT ;  /* 0x0000000100007812 */ /* 0x000fe400078ec0ff */
[----:B------:R-:W-:Y:S02]  /*6470*/  @P6 SHF.L.U32 R4, R169, 0x1f, RZ ;  /* 0x0000001fa9046819 */ /* 0x000fe400000006ff */
[----:B------:R-:W-:Y:S02]  /*6480*/  ISETP.NE.U32.AND P5, PT, R0, 0x1, PT ;  /* 0x000000010000780c */ /* 0x000fe40003fa5070 */
[----:B------:R-:W1:Y:S02]  /*6490*/  @P6 SYNCS.PHASECHK.TRANS64.TRYWAIT P1, [R3+URZ+0x50], R4 ;  /* 0x00005004030065a7 */ /* 0x000e6400080211ff */
[----:B------:R-:W-:Y:S01]  /*64a0*/  P2R R183, PR, RZ, 0x20 ;  /* 0x00000020ffb77803 */ /* 0x000fe20000000000 */
[----:B------:R2:W3:Y:S01]  /*64b0*/  SYNCS.PHASECHK.TRANS64.TRYWAIT P0, [R165+URZ+0xc0], R2 ;  /* 0x0000c002a50075a7 */ /* 0x0004e200080011ff */
[----:B-1----:R-:W-:Y:S01]  /*64c0*/  @P6 SEL R182, RZ, 0x1, !P1 ;  /* 0x00000001ffb66807 */ /* 0x002fe20004800000 */
[----:B--2---:R-:W-:Y:S06]  /*64d0*/  @!P6 BRA `(.L_x_108) ;  /* 0x00000000009ce947 */ /* 0x004fec0003800000 */
[----:B------:R-:W-:Y:S01]  /*64e0*/  @P5 IMAD R7, R170, 0x2000, R175 ;  /* 0x00002000aa075824 */ /* 0x000fe200078e02af */
[----:B------:R-:W-:Y:S01]  /*64f0*/  ISETP.NE.AND P1, PT, R182, RZ, PT ;  /* 0x000000ffb600720c */ /* 0x000fe20003f25270 */
[----:B------:R-:W-:Y:S01]  /*6500*/  BSSY B0, `(.L_x_109) ;  /* 0x0000010000007945 */ /* 0x000fe20003800000 */
[----:B------:R-:W-:Y:S01]  /*6510*/  CS2R R142, SRZ ;  /* 0x00000000008e7805 */ /* 0x000fe2000001ff00 */
[--C-:B------:R-:W-:Y:S01]  /*6520*/  @P5 IMAD R6, R176, -0x10, R7.reuse ;  /* 0xfffffff0b0065824 */ /* 0x100fe200078e0207 */
[----:B------:R-:W-:Y:S01]  /*6530*/  CS2R R140, SRZ ;  /* 0x00000000008c7805 */ /* 0x000fe2000001ff00 */
[----:B------:R-:W-:Y:S01]  /*6540*/  @P5 IMAD R5, R174, -0x10, R7 ;  /* 0xfffffff0ae055824 */ /* 0x000fe200078e0207 */
[----:B------:R-:W-:Y:S01]  /*6550*/  CS2R R150, SRZ ;  /* 0x0000000000967805 */ /* 0x000fe2000001ff00 */
[----:B------:R-:W-:Y:S01]  /*6560*/  @P5 IMAD R4, R173, 0x10, R6 ;  /* 0x00000010ad045824 */ /* 0x000fe200078e0206 */
[----:B------:R-:W-:Y:S02]  /*6570*/  CS2R R148, SRZ ;  /* 0x0000000000947805 */ /* 0x000fe4000001ff00 */
[----:B------:R-:W-:Y:S02]  /*6580*/  CS2R R146, SRZ ;  /* 0x0000000000927805 */ /* 0x000fe4000001ff00 */
[----:B------:R-:W-:Y:S02]  /*6590*/  CS2R R144, SRZ ;  /* 0x0000000000907805 */ /* 0x000fe4000001ff00 */
[----:B------:R-:W-:Y:S02]  /*65a0*/  CS2R R154, SRZ ;  /* 0x00000000009a7805 */ /* 0x000fe4000001ff00 */
[----:B------:R-:W-:Y:S01]  /*65b0*/  CS2R R152, SRZ ;  /* 0x0000000000987805 */ /* 0x000fe2000001ff00 */
[----:B------:R-:W-:Y:S06]  /*65c0*/  @P1 BRA `(.L_x_110) ;  /* 0x00000000000c1947 */ /* 0x000fec0003800000 */
[----:B------:R-:W-:Y:S04]  /*65d0*/  SHF.L.U32 R0, R169, 0x1f, RZ ;  /* 0x0000001fa9007819 */ /* 0x000fe800000006ff */
[----:B------:R-:W1:Y:S02]  /*65e0*/  SYNCS.PHASECHK.TRANS64.TRYWAIT P1, [R3+URZ+0x50], R0 ;  /* 0x00005000030075a7 */ /* 0x000e6400080211ff */
[----:B-1----:R-:W-:Y:S05]  /*65f0*/  @!P1 BRA `(.L_x_111) ;  /* 0x0000006000a09947 */ /* 0x002fea0003800000 */
.L_x_110:
[----:B------:R-:W-:Y:S05]  /*6600*/  BSYNC B0 ;  /* 0x0000000000007941 */ /* 0x000fea0003800000 */
.L_x_109:
[----:B------:R-:W-:Y:S01]  /*6610*/  ISETP.NE.AND P1, PT, R183, RZ, PT ;  /* 0x000000ffb700720c */ /* 0x000fe20003f25270 */
[----:B-1----:R-:W-:Y:S02]  /*6620*/  VIADD R3, R3, 0x70 ;  /* 0x0000007003037836 */ /* 0x002fe40000000000 */
[----:B------:R-:W-:Y:S02]  /*6630*/  IMAD.U32 R0, RZ, RZ, UR45 ;  /* 0x0000002dff007e24 */ /* 0x000fe4000f8e00ff */
[----:B------:R-:W-:Y:S03]  /*6640*/  VIADD R170, R170, 0x1 ;  /* 0x00000001aaaa7836 */ /* 0x000fe60000000000 */
[----:B------:R-:W-:Y:S05]  /*6650*/  PRMT R0, R0, 0x654, R3 ;  /* 0x0000065400007816 */ /* 0x000fea0000000003 */
[----:B------:R1:W2:Y:S04]  /*6660*/  @P1 LDS.128 R140, [R7] ;  /* 0x00000000078c1984 */ /* 0x0002a80000000c00 */
[----:B------:R1:W1:Y:S04]  /*6670*/  @P1 LDS.128 R148, [R5+0x20] ;  /* 0x0000200005941984 */ /* 0x0002680000000c00 */
[----:B------:R1:W1:Y:S04]  /*6680*/  @P1 LDS.128 R144, [R6+0x10] ;  /* 0x0000100006901984 */ /* 0x0002680000000c00 */
[----:B------:R1:W1:Y:S01]  /*6690*/  @P1 LDS.128 R152, [R4+0x10] ;  /* 0x0000100004981984 */ /* 0x0002620000000c00 */
[C---:B------:R-:W-:Y:S01]  /*66a0*/  ISETP.NE.AND P1, PT, R170.reuse, 0x4, PT ;  /* 0x00000004aa00780c */ /* 0x040fe20003f25270 */
[----:B------:R-:W-:Y:S01]  /*66b0*/  @!PT LDS RZ, [RZ] ;  /* 0x00000000fffff984 */ /* 0x000fe20000000800 */
[----:B------:R-:W-:Y:S01]  /*66c0*/  @!PT LDS RZ, [RZ] ;  /* 0x00000000fffff984 */ /* 0x000fe20000000800 */
[----:B------:R-:W-:Y:S01]  /*66d0*/  @!PT LDS RZ, [RZ] ;  /* 0x00000000fffff984 */ /* 0x000fe20000000800 */
[----:B------:R-:W-:Y:S01]  /*66e0*/  @!PT LDS RZ, [RZ] ;  /* 0x00000000fffff984 */ /* 0x000fe20000000800 */
[----:B------:R5:W-:Y:S06]  /*66f0*/  MEMBAR.ALL.CTA ;  /* 0x0000000000007992 */ /* 0x000bec0000008000 */
[----:B-----5:R-:W5:Y:S01]  /*6700*/  FENCE.VIEW.ASYNC.S ;  /* 0x00000000000073c6 */ /* 0x020f620000000000 */
[----:B------:R-:W-:Y:S01]  /*6710*/  SEL R170, R170, RZ, P1 ;  /* 0x000000ffaaaa7207 */ /* 0x000fe20000800000 */
[----:B-----5:R5:W-:Y:S02]  /*6720*/  SYNCS.ARRIVE.TRANS64.RED.A1T0 RZ, [R0+URZ], RZ ;  /* 0x000000ff00ff79a7 */ /* 0x020be400081004ff */
[----:B-----5:R-:W-:Y:S04]  /*6730*/  SEL R0, RZ, 0x1, P1 ;  /* 0x00000001ff007807 */ /* 0x020fe80000800000 */
[----:B--2---:R-:W-:Y:S02]  /*6740*/  LOP3.LUT R169, R169, R0, RZ, 0x3c, !PT ;  /* 0x00000000a9a97212 */ /* 0x004fe400078e3cff */
.L_x_108:
[----:B------:R-:W-:Y:S05]  /*6750*/  BSYNC B1 ;  /* 0x0000000000017941 */ /* 0x000fea0003800000 */
.L_x_107:
[----:B------:R-:W-:Y:S04]  /*6760*/  SHF.R.U32.HI R0, RZ, 0x15, R71 ;  /* 0x00000015ff007819 */ /* 0x000fe80000011647 */
[----:B------:R-:W-:Y:S01]  /*6770*/  LOP3.LUT P1, RZ, R0, 0x3, R163, 0x48, !PT ;  /* 0x0000000300ff7812 */ /* 0x000fe200078248a3 */
[----:B------:R-:W-:Y:S01]  /*6780*/  @!UPT UIADD3 URZ, UPT, UPT, URZ, URZ, URZ ;  /* 0x000000fffffff290 */ /* 0x000fe2000fffe0ff */
[----:B---3--:R-:W-:Y:S11]  /*6790*/  @P0 BRA `(.L_x_112) ;  /* 0x0000000000080947 */ /* 0x008ff60003800000 */
[----:B------:R-:W2:Y:S02]  /*67a0*/  SYNCS.PHASECHK.TRANS64.TRYWAIT P0, [R165+URZ+0xc0], R2 ;  /* 0x0000c002a50075a7 */ /* 0x000ea400080011ff */
[----:B--2---:R-:W-:Y:S05]  /*67b0*/  @!P0 BRA `(.L_x_113) ;  /* 0x0000006000448947 */ /* 0x004fea0003800000 */
.L_x_112:
[----:B------:R-:W-:Y:S04]  /*67c0*/  BSSY.RECONVERGENT B6, `(.L_x_114) ;  /* 0x0000012000067945 */ /* 0x000fe80003800200 */
[----:B------:R-:W-:Y:S05]  /*67d0*/  @!P1 BRA `(.L_x_115) ;  /* 0x0000000000409947 */ /* 0x000fea0003800000 */
[----:B------:R-:W1:Y:S01]  /*67e0*/  LDCU.64 UR8, c[0x4][0x78] ;  /* 0x01000f00ff0877ac */ /* 0x000e620008000a00 */
[----:B------:R-:W-:Y:S01]  /*67f0*/  MOV R3, 0x0 ;  /* 0x0000000000037802 */ /* 0x000fe20000000f00 */
[----:B------:R-:W-:Y:S02]  /*6800*/  HFMA2 R12, -RZ, RZ, 0, 5.9604644775390625e-08 ;  /* 0x00000001ff0c7431 */ /* 0x000fe400000001ff */
[----:B------:R-:W-:Y:S02]  /*6810*/  IMAD.MOV.U32 R8, RZ, RZ, 0x192 ;  /* 0x00000192ff087424 */ /* 0x000fe400078e00ff */
[----:B------:R-:W-:Y:S01]  /*6820*/  IMAD.MOV.U32 R13, RZ, RZ, RZ ;  /* 0x000000ffff0d7224 */ /* 0x000fe200078e00ff */
[----:B------:R-:W3:Y:S01]  /*6830*/  LDCU.64 UR6, c[0x4][0x80] ;  /* 0x01001000ff0677ac */ /* 0x000ee20008000a00 */
[----:B--2---:R-:W2:Y:S01]  /*6840*/  LDC.64 R2, c[0x4][R3] ;  /* 0x0100000003027b82 */ /* 0x004ea20000000a00 */
[----:B------:R-:W5:Y:S01]  /*6850*/  LDCU.64 UR4, c[0x4][0x18] ;  /* 0x01000300ff0477ac */ /* 0x000f620008000a00 */
[----:B-1----:R-:W-:Y:S01]  /*6860*/  MOV R5, UR9 ;  /* 0x0000000900057c02 */ /* 0x002fe20008000f00 */
[----:B------:R-:W-:Y:S01]  /*6870*/  IMAD.U32 R4, RZ, RZ, UR8 ;  /* 0x00000008ff047e24 */ /* 0x000fe2000f8e00ff */
[----:B---3--:R-:W-:Y:S01]  /*6880*/  MOV R7, UR7 ;  /* 0x0000000700077c02 */ /* 0x008fe20008000f00 */
[----:B------:R-:W-:Y:S01]  /*6890*/  IMAD.U32 R6, RZ, RZ, UR6 ;  /* 0x00000006ff067e24 */ /* 0x000fe2000f8e00ff */
[----:B-----5:R-:W-:Y:S01]  /*68a0*/  MOV R11, UR5 ;  /* 0x00000005000b7c02 */ /* 0x020fe20008000f00 */
[----:B------:R-:W-:Y:S02]  /*68b0*/  IMAD.U32 R10, RZ, RZ, UR4 ;  /* 0x00000004ff0a7e24 */ /* 0x000fe4000f8e00ff */
[----:B------:R-:W-:Y:S07]  /*68c0*/  LEPC R20, `(.L_x_115) ;  /* 0x000000001014794e */ /* 0x000fee0000000000 */
[----:B--2-4-:R-:W-:Y:S05]  /*68d0*/  CALL.ABS.NOINC R2 ;  /* 0x0000000002007343 */ /* 0x014fea0003c00000 */
.L_x_115:
[----:B------:R-:W-:Y:S05]  /*68e0*/  BSYNC.RECONVERGENT B6 ;  /* 0x0000000000067941 */ /* 0x000fea0003800200 */
.L_x_114:
[-C--:B------:R-:W-:Y:S01]  /*68f0*/  F2FP.F16.E5M2.UNPACK_B R74, R140.reuse ;  /* 0x0000008cff4a723e */ /* 0x080fe200020004ff */
[----:B------:R-:W-:Y:S05]  /*6900*/  WARPSYNC.ALL ;  /* 0x0000000000007948 */ /* 0x000fea0003800000 */
[----:B------:R-:W-:Y:S01]  /*6910*/  R2UR UR4, R71 ;  /* 0x00000000470472ca */ /* 0x000fe200000e0000 */
[--C-:B------:R-:W-:Y:S01]  /*6920*/  HADD2.F32 R72, -RZ, R74.reuse.H0_H0 ;  /* 0x2000004aff487230 */ /* 0x100fe20000004100 */
[----:B------:R-:W-:Y:S01]  /*6930*/  F2FP.F16.E5M2.UNPACK_B R76, R140.H1 ;  /* 0x0000008cff4c723e */ /* 0x000fe200030004ff */
[----:B------:R-:W-:Y:S01]  /*6940*/  HADD2.F32 R75, -RZ, R74.H1_H1 ;  /* 0x3000004aff4b7230 */ /* 0x000fe20000004100 */
[-C--:B------:R-:W-:Y:S01]  /*6950*/  F2FP.F16.E5M2.UNPACK_B R78, R141.reuse ;  /* 0x0000008dff4e723e */ /* 0x080fe200020004ff */
[----:B------:R-:W-:Y:S01]  /*6960*/  BSSY.RECONVERGENT B0, `(.L_x_116) ;  /* 0x000011d000007945 */ /* 0x000fe20003800200 */
[----:B------:R-:W-:Y:S01]  /*6970*/  F2FP.F16.E5M2.UNPACK_B R80, R141.H1 ;  /* 0x0000008dff50723e */ /* 0x000fe200030004ff */
[----:B------:R-:W-:Y:S01]  /*6980*/  HADD2.F32 R74, -RZ, R76.H0_H0 ;  /* 0x2000004cff4a7230 */ /* 0x000fe20000004100 */
[-C--:B------:R-:W-:Y:S01]  /*6990*/  F2FP.F16.E5M2.UNPACK_B R82, R142.reuse ;  /* 0x0000008eff52723e */ /* 0x080fe200020004ff */
[--C-:B------:R-:W-:Y:S01]  /*69a0*/  HADD2.F32 R77, -RZ, R78.reuse.H0_H0 ;  /* 0x2000004eff4d7230 */ /* 0x100fe20000004100 */
[----:B------:R-:W-:Y:S01]  /*69b0*/  F2FP.F16.E5M2.UNPACK_B R84, R142.H1 ;  /* 0x0000008eff54723e */ /* 0x000fe200030004ff */
[----:B------:R-:W-:Y:S01]  /*69c0*/  HADD2.F32 R78, -RZ, R78.H1_H1 ;  /* 0x3000004eff4e7230 */ /* 0x000fe20000004100 */
[-C--:B------:R-:W-:Y:S01]  /*69d0*/  F2FP.F16.E5M2.UNPACK_B R86, R143.reuse ;  /* 0x0000008fff56723e */ /* 0x080fe200020004ff */
[----:B-1----:R-:W4:Y:S01]  /*69e0*/  LDTM.x64 R4, tmem[UR4] ;  /* 0x00000004000479ee */ /* 0x002f220008340000 */
[----:B------:R-:W-:Y:S01]  /*69f0*/  F2FP.F16.E5M2.UNPACK_B R88, R143.H1 ;  /* 0x0000008fff58723e */ /* 0x000fe200030004ff */
[----:B------:R-:W-:Y:S01]  /*6a00*/  HADD2.F32 R76, -RZ, R76.H1_H1 ;  /* 0x3000004cff4c7230 */ /* 0x000fe20000004100 */
[-C--:B------:R-:W-:Y:S01]  /*6a10*/  F2FP.F16.E5M2.UNPACK_B R90, R144.reuse ;  /* 0x00000090ff5a723e */ /* 0x080fe200020004ff */
[----:B------:R-:W-:Y:S01]  /*6a20*/  HADD2.F32 R79, -RZ, R80.H0_H0 ;  /* 0x20000050ff4f7230 */ /* 0x000fe20000004100 */
[----:B------:R-:W-:Y:S01]  /*6a30*/  F2FP.F16.E5M2.UNPACK_B R92, R144.H1 ;  /* 0x00000090ff5c723e */ /* 0x000fe200030004ff */
[--C-:B------:R-:W-:Y:S01]  /*6a40*/  HADD2.F32 R81, -RZ, R82.reuse.H0_H0 ;  /* 0x20000052ff517230 */ /* 0x100fe20000004100 */
[----:B------:R-:W-:Y:S01]  /*6a50*/  SHF.L.U32 R188, R168, 0x4, RZ ;  /* 0x00000004a8bc7819 */ /* 0x000fe200000006ff */
[----:B------:R-:W-:Y:S01]  /*6a60*/  HADD2.F32 R82, -RZ, R82.H1_H1 ;  /* 0x30000052ff527230 */ /* 0x000fe20000004100 */
[----:B------:R-:W-:Y:S01]  /*6a70*/  SHF.L.U32 R192, R167, 0x4, RZ ;  /* 0x00000004a7c07819 */ /* 0x000fe200000006ff */
[--C-:B------:R-:W-:Y:S01]  /*6a80*/  HADD2.F32 R85, -RZ, R86.reuse.H0_H0 ;  /* 0x20000056ff557230 */ /* 0x100fe20000004100 */
[----:B------:R-:W-:Y:S01]  /*6a90*/  SHF.L.U32 R190, R173, 0x4, RZ ;  /* 0x00000004adbe7819 */ /* 0x000fe200000006ff */
[----:B------:R-:W-:Y:S01]  /*6aa0*/  HADD2.F32 R86, -RZ, R86.H1_H1 ;  /* 0x30000056ff567230 */ /* 0x000fe20000004100 */
[----:B------:R-:W-:Y:S01]  /*6ab0*/  IADD3 R181, PT, PT, R175, R192, RZ ;  /* 0x000000c0afb57210 */ /* 0x000fe20007ffe0ff */
[--C-:B------:R-:W-:Y:S01]  /*6ac0*/  HADD2.F32 R89, -RZ, R90.reuse.H0_H0 ;  /* 0x2000005aff597230 */ /* 0x100fe20000004100 */
[----:B------:R-:W-:Y:S01]  /*6ad0*/  F2FP.F16.E5M2.UNPACK_B R94, R145 ;  /* 0x00000091ff5e723e */ /* 0x000fe200020004ff */
[----:B------:R-:W-:Y:S01]  /*6ae0*/  HADD2.F32 R90, -RZ, R90.H1_H1 ;  /* 0x3000005aff5a7230 */ /* 0x000fe20000004100 */
[----:B------:R-:W-:Y:S01]  /*6af0*/  F2FP.F16.E5M2.UNPACK_B R98, R146 ;  /* 0x00000092ff62723e */ /* 0x000fe200020004ff */
[----:B------:R-:W-:Y:S01]  /*6b00*/  HADD2.F32 R80, -RZ, R80.H1_H1 ;  /* 0x30000050ff507230 */ /* 0x000fe20000004100 */
[----:B------:R-:W-:Y:S01]  /*6b10*/  F2FP.F16.E5M2.UNPACK_B R102, R147 ;  /* 0x00000093ff66723e */ /* 0x000fe200020004ff */
[--C-:B------:R-:W-:Y:S01]  /*6b20*/  HADD2.F32 R93, -RZ, R94.reuse.H0_H0 ;  /* 0x2000005eff5d7230 */ /* 0x100fe20000004100 */
[----:B------:R-:W-:Y:S01]  /*6b30*/  F2FP.F16.E5M2.UNPACK_B R106, R148 ;  /* 0x00000094ff6a723e */ /* 0x000fe200020004ff */
[----:B------:R-:W-:Y:S01]  /*6b40*/  HADD2.F32 R94, -RZ, R94.H1_H1 ;  /* 0x3000005eff5e7230 */ /* 0x000fe20000004100 */
[----:B------:R-:W-:Y:S01]  /*6b50*/  F2FP.F16.E5M2.UNPACK_B R110, R149 ;  /* 0x00000095ff6e723e */ /* 0x000fe200020004ff */
[C---:B----4-:R-:W-:Y:S01]  /*6b60*/  FMUL R0, R70.reuse, R4 ;  /* 0x0000000446007220 */ /* 0x050fe20000400000 */
[C---:B--2---:R-:W-:Y:S01]  /*6b70*/  FMUL R2, R70.reuse, R5 ;  /* 0x0000000546027220 */ /* 0x044fe20000400000 */
[C---:B------:R-:W-:Y:S01]  /*6b80*/  FMUL R4, R70.reuse, R8 ;  /* 0x0000000846047220 */ /* 0x040fe20000400000 */
[C---:B------:R-:W-:Y:S01]  /*6b90*/  FMUL R5, R70.reuse, R9 ;  /* 0x0000000946057220 */ /* 0x040fe20000400000 */
[C---:B------:R-:W-:Y:S01]  /*6ba0*/  FFMA R0, R73.reuse, R72, R0 ;  /* 0x0000004849007223 */ /* 0x040fe20000000000 */
[C---:B------:R-:W-:Y:S01]  /*6bb0*/  FFMA R2, R73.reuse, R75, R2 ;  /* 0x0000004b49027223 */ /* 0x040fe20000000002 */
[C---:B------:R-:W-:Y:S01]  /*6bc0*/  FMUL R8, R70.reuse, R12 ;  /* 0x0000000c46087220 */ /* 0x040fe20000400000 */
[C---:B------:R-:W-:Y:S01]  /*6bd0*/  FMUL R9, R70.reuse, R13 ;  /* 0x0000000d46097220 */ /* 0x040fe20000400000 */
[C---:B------:R-:W-:Y:S01]  /*6be0*/  FMUL R12, R70.reuse, R16 ;  /* 0x00000010460c7220 */ /* 0x040fe20000400000 */
[C---:B------:R-:W-:Y:S01]  /*6bf0*/  FMUL R13, R70.reuse, R17 ;  /* 0x00000011460d7220 */ /* 0x040fe20000400000 */
[C---:B------:R-:W-:Y:S01]  /*6c00*/  FMUL R16, R70.reuse, R20 ;  /* 0x0000001446107220 */ /* 0x040fe20000400000 */
[C---:B------:R-:W-:Y:S01]  /*6c10*/  FMUL R17, R70.reuse, R21 ;  /* 0x0000001546117220 */ /* 0x040fe20000400000 */
[C---:B------:R-:W-:Y:S01]  /*6c20*/  FMUL R20, R70.reuse, R24 ;  /* 0x0000001846147220 */ /* 0x040fe20000400000 */
[C---:B------:R-:W-:Y:S01]  /*6c30*/  FMUL R21, R70.reuse, R25 ;  /* 0x0000001946157220 */ /* 0x040fe20000400000 */
[--C-:B------:R-:W-:Y:S02]  /*6c40*/  HADD2.F32 R97, -RZ, R98.reuse.H0_H0 ;  /* 0x20000062ff617230 */ /* 0x100fe40000004100 */
[C---:B------:R-:W-:Y:S01]  /*6c50*/  FMUL R24, R70.reuse, R28 ;  /* 0x0000001c46187220 */ /* 0x040fe20000400000 */
[----:B------:R-:W-:Y:S02]  /*6c60*/  HADD2.F32 R98, -RZ, R98.H1_H1 ;  /* 0x30000062ff627230 */ /* 0x000fe40000004100 */
[C---:B------:R-:W-:Y:S01]  /*6c70*/  FMUL R25, R70.reuse, R29 ;  /* 0x0000001d46197220 */ /* 0x040fe20000400000 */
[--C-:B------:R-:W-:Y:S02]  /*6c80*/  HADD2.F32 R101, -RZ, R102.reuse.H0_H0 ;  /* 0x20000066ff657230 */ /* 0x100fe40000004100 */
[C---:B------:R-:W-:Y:S01]  /*6c90*/  FMUL R28, R70.reuse, R32 ;  /* 0x00000020461c7220 */ /* 0x040fe20000400000 */
[----:B------:R-:W-:Y:S02]  /*6ca0*/  HADD2.F32 R102, -RZ, R102.H1_H1 ;  /* 0x30000066ff667230 */ /* 0x000fe40000004100 */
[C---:B------:R-:W-:Y:S01]  /*6cb0*/  FMUL R29, R70.reuse, R33 ;  /* 0x00000021461d7220 */ /* 0x040fe20000400000 */
[--C-:B------:R-:W-:Y:S02]  /*6cc0*/  HADD2.F32 R105, -RZ, R106.reuse.H0_H0 ;  /* 0x2000006aff697230 */ /* 0x100fe40000004100 */
[C---:B------:R-:W-:Y:S01]  /*6cd0*/  FMUL R32, R70.reuse, R36 ;  /* 0x0000002446207220 */ /* 0x040fe20000400000 */
[----:B------:R-:W-:Y:S01]  /*6ce0*/  F2FP.F16.E5M2.UNPACK_B R96, R145.H1 ;  /* 0x00000091ff60723e */ /* 0x000fe200030004ff */
[----:B------:R-:W-:Y:S02]  /*6cf0*/  HADD2.F32 R106, -RZ, R106.H1_H1 ;  /* 0x3000006aff6a7230 */ /* 0x000fe40000004100 */
[C---:B------:R-:W-:Y:S01]  /*6d00*/  FMUL R33, R70.reuse, R37 ;  /* 0x0000002546217220 */ /* 0x040fe20000400000 */
[--C-:B------:R-:W-:Y:S02]  /*6d10*/  HADD2.F32 R109, -RZ, R110.reuse.H0_H0 ;  /* 0x2000006eff6d7230 */ /* 0x100fe40000004100 */
[C---:B------:R-:W-:Y:S01]  /*6d20*/  FMUL R36, R70.reuse, R40 ;  /* 0x0000002846247220 */ /* 0x040fe20000400000 */
[----:B------:R-:W-:Y:S01]  /*6d30*/  F2FP.F16.E5M2.UNPACK_B R100, R146.H1 ;  /* 0x00000092ff64723e */ /* 0x000fe200030004ff */
[----:B------:R-:W-:Y:S02]  /*6d40*/  HADD2.F32 R110, -RZ, R110.H1_H1 ;  /* 0x3000006eff6e7230 */ /* 0x000fe40000004100 */
[C---:B------:R-:W-:Y:S01]  /*6d50*/  FMUL R37, R70.reuse, R41 ;  /* 0x0000002946257220 */ /* 0x040fe20000400000 */
[C---:B------:R-:W-:Y:S01]  /*6d60*/  FMUL R40, R70.reuse, R44 ;  /* 0x0000002c46287220 */ /* 0x040fe20000400000 */
[----:B------:R-:W-:Y:S01]  /*6d70*/  F2FP.F16.E5M2.UNPACK_B R104, R147.H1 ;  /* 0x00000093ff68723e */ /* 0x000fe200030004ff */
        /* <DEDUP_REMOVED lines=8> */
[----:B------:R-:W-:Y:S01]  /*6e00*/  F2FP.F16.E5M2.UNPACK_B R114, R150 ;  /* 0x00000096ff72723e */ /* 0x000fe200020004ff */
[C---:B------:R-:W-:Y:S01]  /*6e10*/  FMUL R53, R70.reuse, R57 ;  /* 0x0000003946357220 */ /* 0x040fe20000400000 */
[C---:B------:R-:W-:Y:S01]  /*6e20*/  FMUL R56, R70.reuse, R60 ;  /* 0x0000003c46387220 */ /* 0x040fe20000400000 */
[----:B------:R-:W-:Y:S01]  /*6e30*/  F2FP.F16.E5M2.UNPACK_B R116, R150.H1 ;  /* 0x00000096ff74723e */ /* 0x000fe200030004ff */
[C---:B------:R-:W-:Y:S01]  /*6e40*/  FMUL R57, R70.reuse, R61 ;  /* 0x0000003d46397220 */ /* 0x040fe20000400000 */
[--C-:B------:R-:W-:Y:S02]  /*6e50*/  HADD2.F32 R113, -RZ, R114.reuse.H0_H0 ;  /* 0x20000072ff717230 */ /* 0x100fe40000004100 */
[C---:B------:R-:W-:Y:S01]  /*6e60*/  FMUL R60, R70.reuse, R64 ;  /* 0x00000040463c7220 */ /* 0x040fe20000400000 */
[----:B------:R-:W-:Y:S01]  /*6e70*/  F2FP.F16.E5M2.UNPACK_B R118, R151 ;  /* 0x00000097ff76723e */ /* 0x000fe200020004ff */
[----:B------:R-:W-:Y:S02]  /*6e80*/  HADD2.F32 R114, -RZ, R114.H1_H1 ;  /* 0x30000072ff727230 */ /* 0x000fe40000004100 */
[C---:B------:R-:W-:Y:S01]  /*6e90*/  FMUL R61, R70.reuse, R65 ;  /* 0x00000041463d7220 */ /* 0x040fe20000400000 */
[C---:B------:R-:W-:Y:S01]  /*6ea0*/  FMUL R3, R70.reuse, R6 ;  /* 0x0000000646037220 */ /* 0x040fe20000400000 */
[----:B------:R-:W-:Y:S01]  /*6eb0*/  F2FP.F16.E5M2.UNPACK_B R120, R151.H1 ;  /* 0x00000097ff78723e */ /* 0x000fe200030004ff */
[--C-:B------:R-:W-:Y:S02]  /*6ec0*/  HADD2.F32 R117, -RZ, R118.reuse.H0_H0 ;  /* 0x20000076ff757230 */ /* 0x100fe40000004100 */
[C---:B------:R-:W-:Y:S01]  /*6ed0*/  FMUL R7, R70.reuse, R7 ;  /* 0x0000000746077220 */ /* 0x040fe20000400000 */
[C---:B------:R-:W-:Y:S01]  /*6ee0*/  FFMA R3, R73.reuse, R74, R3 ;  /* 0x0000004a49037223 */ /* 0x040fe20000000003 */
[----:B------:R-:W-:Y:S01]  /*6ef0*/  F2FP.F16.E5M2.UNPACK_B R122, R152 ;  /* 0x00000098ff7a723e */ /* 0x000fe200020004ff */
[----:B------:R-:W-:Y:S02]  /*6f00*/  HADD2.F32 R118, -RZ, R118.H1_H1 ;  /* 0x30000076ff767230 */ /* 0x000fe40000004100 */
[C---:B------:R-:W-:Y:S01]  /*6f10*/  FFMA R7, R73.reuse, R76, R7 ;  /* 0x0000004c49077223 */ /* 0x040fe20000000007 */
[C---:B------:R-:W-:Y:S01]  /*6f20*/  FFMA R4, R73.reuse, R77, R4 ;  /* 0x0000004d49047223 */ /* 0x040fe20000000004 */
[----:B------:R-:W-:Y:S01]  /*6f30*/  F2FP.F16.E5M2.UNPACK_B R124, R152.H1 ;  /* 0x00000098ff7c723e */ /* 0x000fe200030004ff */
[----:B------:R-:W-:Y:S01]  /*6f40*/  FFMA R5, R73, R78, R5 ;  /* 0x0000004e49057223 */ /* 0x000fe20000000005 */
[--C-:B------:R-:W-:Y:S01]  /*6f50*/  HADD2.F32 R121, -RZ, R122.reuse.H0_H0 ;  /* 0x2000007aff797230 */ /* 0x100fe20000004100 */
[----:B------:R-:W-:Y:S01]  /*6f60*/  F2FP.SATFINITE.E5M2.F32.PACK_AB_MERGE_C R179, R7, R3, RZ ;  /* 0x0000000307b3723e */ /* 0x000fe200048060ff */
[----:B------:R-:W-:Y:S02]  /*6f70*/  HADD2.F32 R122, -RZ, R122.H1_H1 ;  /* 0x3000007aff7a7230 */ /* 0x000fe40000004100 */
[C---:B------:R-:W-:Y:S01]  /*6f80*/  FMUL R6, R70.reuse, R10 ;  /* 0x0000000a46067220 */ /* 0x040fe20000400000 */
[----:B------:R-:W-:Y:S01]  /*6f90*/  FMUL R11, R70, R11 ;  /* 0x0000000b460b7220 */ /* 0x000fe20000400000 */
[--C-:B------:R-:W-:Y:S01]  /*6fa0*/  HADD2.F32 R83, -RZ, R84.reuse.H0_H0 ;  /* 0x20000054ff537230 */ /* 0x100fe20000004100 */
[----:B------:R-:W-:Y:S01]  /*6fb0*/  F2FP.SATFINITE.E5M2.F32.PACK_AB_MERGE_C R184, R2, R0, R179 ;  /* 0x0000000002b8723e */ /* 0x000fe200048060b3 */
[----:B------:R-:W-:Y:S01]  /*6fc0*/  FFMA R6, R73, R79, R6 ;  /* 0x0000004f49067223 */ /* 0x000fe20000000006 */
[----:B------:R-:W-:Y:S01]  /*6fd0*/  IADD3 R179, PT, PT, R175, R188, RZ ;  /* 0x000000bcafb37210 */ /* 0x000fe20007ffe0ff */
[C---:B------:R-:W-:Y:S01]  /*6fe0*/  FFMA R11, R73.reuse, R80, R11 ;  /* 0x00000050490b7223 */ /* 0x040fe2000000000b */
[C---:B------:R-:W-:Y:S01]  /*6ff0*/  FFMA R8, R73.reuse, R81, R8 ;  /* 0x0000005149087223 */ /* 0x040fe20000000008 */
[----:B------:R-:W-:Y:S01]  /*7000*/  FFMA R9, R73, R82, R9 ;  /* 0x0000005249097223 */ /* 0x000fe20000000009 */
[----:B------:R-:W-:Y:S01]  /*7010*/  IADD3 R180, PT, PT, R190, R179, RZ ;  /* 0x000000b3beb47210 */ /* 0x000fe20007ffe0ff */
[----:B------:R-:W-:Y:S01]  /*7020*/  HADD2.F32 R84, -RZ, R84.H1_H1 ;  /* 0x30000054ff547230 */ /* 0x000fe20000004100 */
[----:B------:R-:W-:Y:S01]  /*7030*/  F2FP.SATFINITE.E5M2.F32.PACK_AB_MERGE_C R185, R11, R6, RZ ;  /* 0x000000060bb9723e */ /* 0x000fe200048060ff */
[C---:B------:R-:W-:Y:S01]  /*7040*/  FMUL R10, R70.reuse, R14 ;  /* 0x0000000e460a7220 */ /* 0x040fe20000400000 */
[C---:B------:R-:W-:Y:S01]  /*7050*/  FMUL R15, R70.reuse, R15 ;  /* 0x0000000f460f7220 */ /* 0x040fe20000400000 */
[--C-:B------:R-:W-:Y:S01]  /*7060*/  HADD2.F32 R87, -RZ, R88.reuse.H0_H0 ;  /* 0x20000058ff577230 */ /* 0x100fe20000004100 */
[----:B------:R-:W-:Y:S01]  /*7070*/  F2FP.SATFINITE.E5M2.F32.PACK_AB_MERGE_C R185, R5, R4, R185 ;  /* 0x0000000405b9723e */ /* 0x000fe200048060b9 */
[C---:B------:R-:W-:Y:S01]  /*7080*/  FFMA R10, R73.reuse, R83, R10 ;  /* 0x00000053490a7223 */ /* 0x040fe2000000000a */
[C---:B------:R-:W-:Y:S01]  /*7090*/  FFMA R15, R73.reuse, R84, R15 ;  /* 0x00000054490f7223 */ /* 0x040fe2000000000f */
[C---:B------:R-:W-:Y:S01]  /*70a0*/  FFMA R12, R73.reuse, R85, R12 ;  /* 0x00000055490c7223 */ /* 0x040fe2000000000c */
[----:B------:R-:W-:Y:S01]  /*70b0*/  FFMA R13, R73, R86, R13 ;  /* 0x00000056490d7223 */ /* 0x000fe2000000000d */
[----:B------:R-:W-:Y:S02]  /*70c0*/  HADD2.F32 R88, -RZ, R88.H1_H1 ;  /* 0x30000058ff587230 */ /* 0x000fe40000004100 */
[C---:B------:R-:W-:Y:S01]  /*70d0*/  FMUL R14, R70.reuse, R18 ;  /* 0x00000012460e7220 */ /* 0x040fe20000400000 */
[----:B------:R-:W-:Y:S01]  /*70e0*/  F2FP.F16.E5M2.UNPACK_B R126, R153 ;  /* 0x00000099ff7e723e */ /* 0x000fe200020004ff */
[C---:B------:R-:W-:Y:S01]  /*70f0*/  FMUL R19, R70.reuse, R19 ;  /* 0x0000001346137220 */ /* 0x040fe20000400000 */
[----:B------:R-:W-:Y:S01]  /*7100*/  HADD2.F32 R91, -RZ, R92.H0_H0 ;  /* 0x2000005cff5b7230 */ /* 0x000fe20000004100 */
[----:B------:R-:W-:Y:S01]  /*7110*/  F2FP.SATFINITE.E5M2.F32.PACK_AB_MERGE_C R186, R15, R10, RZ ;  /* 0x0000000a0fba723e */ /* 0x000fe200048060ff */
[C---:B------:R-:W-:Y:S01]  /*7120*/  FFMA R14, R73.reuse, R87, R14 ;  /* 0x00000057490e7223 */ /* 0x040fe2000000000e */
[C---:B------:R-:W-:Y:S01]  /*7130*/  FFMA R19, R73.reuse, R88, R19 ;  /* 0x0000005849137223 */ /* 0x040fe20000000013 */
[C---:B------:R-:W-:Y:S01]  /*7140*/  FFMA R16, R73.reuse, R89, R16 ;  /* 0x0000005949107223 */ /* 0x040fe20000000010 */
[----:B------:R-:W-:Y:S01]  /*7150*/  F2FP.F16.E5M2.UNPACK_B R128, R153.H1 ;  /* 0x00000099ff80723e */ /* 0x000fe200030004ff */
[----:B------:R-:W-:Y:S01]  /*7160*/  FFMA R17, R73, R90, R17 ;  /* 0x0000005a49117223 */ /* 0x000fe20000000011 */
[----:B------:R-:W-:Y:S01]  /*7170*/  F2FP.SATFINITE.E5M2.F32.PACK_AB_MERGE_C R186, R9, R8, R186 ;  /* 0x0000000809ba723e */ /* 0x000fe200048060ba */
[--C-:B------:R-:W-:Y:S01]  /*7180*/  HADD2.F32 R125, -RZ, R126.reuse.H0_H0 ;  /* 0x2000007eff7d7230 */ /* 0x100fe20000004100 */
[----:B------:R-:W-:Y:S01]  /*7190*/  F2FP.SATFINITE.E5M2.F32.PACK_AB_MERGE_C R187, R19, R14, RZ ;  /* 0x0000000e13bb723e */ /* 0x000fe200048060ff */
[----:B------:R-:W-:Y:S02]  /*71a0*/  HADD2.F32 R126, -RZ, R126.H1_H1 ;  /* 0x3000007eff7e7230 */ /* 0x000fe40000004100 */
[C---:B------:R-:W-:Y:S01]  /*71b0*/  FMUL R18, R70.reuse, R22 ;  /* 0x0000001646127220 */ /* 0x040fe20000400000 */
[----:B------:R-:W-:Y:S01]  /*71c0*/  HADD2.F32 R92, -RZ, R92.H1_H1 ;  /* 0x3000005cff5c7230 */ /* 0x000fe20000004100 */
[----:B------:R-:W-:Y:S01]  /*71d0*/  F2FP.SATFINITE.E5M2.F32.PACK_AB_MERGE_C R187, R13, R12, R187 ;  /* 0x0000000c0dbb723e */ /* 0x000fe200048060bb */
[C---:B------:R-:W-:Y:S01]  /*71e0*/  FMUL R23, R70.reuse, R23 ;  /* 0x0000001746177220 */ /* 0x040fe20000400000 */
[--C-:B------:R-:W-:Y:S02]  /*71f0*/  HADD2.F32 R95, -RZ, R96.reuse.H0_H0 ;  /* 0x20000060ff5f7230 */ /* 0x100fe40000004100 */
[C---:B------:R-:W-:Y:S01]  /*7200*/  FFMA R18, R73.reuse, R91, R18 ;  /* 0x0000005b49127223 */ /* 0x040fe20000000012 */
[----:B------:R-:W-:Y:S01]  /*7210*/  HADD2.F32 R96, -RZ, R96.H1_H1 ;  /* 0x30000060ff607230 */ /* 0x000fe20000004100 */
[----:B------:R1:W-:Y:S01]  /*7220*/  STS.128 [R137+UR44+0x8200], R184 ;  /* 0x008200b889007988 */ /* 0x0003e20008000c2c */
[C---:B------:R-:W-:Y:S01]  /*7230*/  FFMA R23, R73.reuse, R92, R23 ;  /* 0x0000005c49177223 */ /* 0x040fe20000000017 */
[C---:B------:R-:W-:Y:S01]  /*7240*/  FFMA R20, R73.reuse, R93, R20 ;  /* 0x0000005d49147223 */ /* 0x040fe20000000014 */
[----:B------:R-:W-:Y:S01]  /*7250*/  FFMA R21, R73, R94, R21 ;  /* 0x0000005e49157223 */ /* 0x000fe20000000015 */
        /* <DEDUP_REMOVED lines=20> */
[----:B------:R-:W-:Y:S02]  /*73a0*/  HADD2.F32 R104, -RZ, R104.H1_H1 ;  /* 0x30000068ff687230 */ /* 0x000fe40000004100 */
        /* <DEDUP_REMOVED lines=24> */
[----:B------:R1:W-:Y:S01]  /*7530*/  STS.128 [R179+0x8010], R196 ;  /* 0x008010c4b3007388 */ /* 0x0003e20000000c00 */
[C---:B------:R-:W-:Y:S01]  /*7540*/  FFMA R39, R73.reuse, R108, R39 ;  /* 0x0000006c49277223 */ /* 0x040fe20000000027 */
[C---:B------:R-:W-:Y:S01]  /*7550*/  FFMA R36, R73.reuse, R109, R36 ;  /* 0x0000006d49247223 */ /* 0x040fe20000000024 */
[----:B------:R-:W-:Y:S01]  /*7560*/  FFMA R37, R73, R110, R37 ;  /* 0x0000006e49257223 */ /* 0x000fe20000000025 */
[----:B------:R-:W-:Y:S01]  /*7570*/  FMUL R38, R70, R42 ;  /* 0x0000002a46267220 */ /* 0x000fe20000400000 */
[----:B------:R-:W-:Y:S01]  /*7580*/  ISETP.NE.AND P0, PT, R178, RZ, PT ;  /* 0x000000ffb200720c */ /* 0x000fe20003f05270 */
[C---:B------:R-:W-:Y:S01]  /*7590*/  FMUL R43, R70.reuse, R43 ;  /* 0x0000002b462b7220 */ /* 0x040fe20000400000 */
[--C-:B------:R-:W-:Y:S01]  /*75a0*/  HADD2.F32 R115, -RZ, R116.reuse.H0_H0 ;  /* 0x20000074ff737230 */ /* 0x100fe20000004100 */
[----:B------:R-:W-:Y:S01]  /*75b0*/  F2FP.SATFINITE.E5M2.F32.PACK_AB_MERGE_C R200, R39, R34, RZ ;  /* 0x0000002227c8723e */ /* 0x000fe200048060ff */
[C---:B------:R-:W-:Y:S01]  /*75c0*/  FFMA R38, R73.reuse, R111, R38 ;  /* 0x0000006f49267223 */ /* 0x040fe20000000026 */
[C---:B------:R-:W-:Y:S01]  /*75d0*/  FFMA R43, R73.reuse, R112, R43 ;  /* 0x00000070492b7223 */ /* 0x040fe2000000002b */
[----:B------:R-:W-:Y:S01]  /*75e0*/  FFMA R40, R73, R113, R40 ;  /* 0x0000007149287223 */ /* 0x000fe20000000028 */
[----:B------:R-:W-:Y:S01]  /*75f0*/  F2FP.SATFINITE.E5M2.F32.PACK_AB_MERGE_C R200, R33, R32, R200 ;  /* 0x0000002021c8723e */ /* 0x000fe200048060c8 */
[----:B------:R-:W-:Y:S01]  /*7600*/  FFMA R41, R73, R114, R41 ;  /* 0x0000007249297223 */ /* 0x000fe20000000029 */
        /* <DEDUP_REMOVED lines=8> */
[----:B------:R-:W-:Y:S01]  /*7690*/  FFMA R44, R73, R117, R44 ;  /* 0x00000075492c7223 */ /* 0x000fe2000000002c */
[----:B------:R-:W-:Y:S01]  /*76a0*/  ISETP.NE.AND P6, PT, R189, RZ, PT ;  /* 0x000000ffbd00720c */ /* 0x000fe20003fc5270 */
[----:B------:R-:W-:Y:S01]  /*76b0*/  FFMA R45, R73, R118, R45 ;  /* 0x00000076492d7223 */ /* 0x000fe2000000002d */
[----:B------:R-:W-:Y:S01]  /*76c0*/  HADD2.F32 R120, -RZ, R120.H1_H1 ;  /* 0x30000078ff787230 */ /* 0x000fe20000004100 */
[----:B------:R-:W-:Y:S01]  /*76d0*/  F2FP.SATFINITE.E5M2.F32.PACK_AB_MERGE_C R202, R47, R42, RZ ;  /* 0x0000002a2fca723e */ /* 0x000fe200048060ff */
[C---:B------:R-:W-:Y:S01]  /*76e0*/  FMUL R46, R70.reuse, R50 ;  /* 0x00000032462e7220 */ /* 0x040fe20000400000 */
[C---:B------:R-:W-:Y:S01]  /*76f0*/  FMUL R51, R70.reuse, R51 ;  /* 0x0000003346337220 */ /* 0x040fe20000400000 */
[--C-:B------:R-:W-:Y:S02]  /*7700*/  HADD2.F32 R123, -RZ, R124.reuse.H0_H0 ;  /* 0x2000007cff7b7230 */ /* 0x100fe40000004100 */
[C---:B------:R-:W-:Y:S01]  /*7710*/  FMUL R50, R70.reuse, R54 ;  /* 0x0000003646327220 */ /* 0x040fe20000400000 */
[C---:B------:R-:W-:Y:S01]  /*7720*/  FFMA R46, R73.reuse, R119, R46 ;  /* 0x00000077492e7223 */ /* 0x040fe2000000002e */
[----:B------:R-:W-:Y:S02]  /*7730*/  HADD2.F32 R124, -RZ, R124.H1_H1 ;  /* 0x3000007cff7c7230 */ /* 0x000fe40000004100 */
[C---:B------:R-:W-:Y:S01]  /*7740*/  FFMA R51, R73.reuse, R120, R51 ;  /* 0x0000007849337223 */ /* 0x040fe20000000033 */
[C---:B------:R-:W-:Y:S01]  /*7750*/  FMUL R55, R70.reuse, R55 ;  /* 0x0000003746377220 */ /* 0x040fe20000400000 */
[C---:B------:R-:W-:Y:S01]  /*7760*/  FFMA R48, R73.reuse, R121, R48 ;  /* 0x0000007949307223 */ /* 0x040fe20000000030 */
[C---:B------:R-:W-:Y:S01]  /*7770*/  FFMA R49, R73.reuse, R122, R49 ;  /* 0x0000007a49317223 */ /* 0x040fe20000000031 */
[--C-:B------:R-:W-:Y:S02]  /*7780*/  HADD2.F32 R127, -RZ, R128.reuse.H0_H0 ;  /* 0x20000080ff7f7230 */ /* 0x100fe40000004100 */
[C---:B------:R-:W-:Y:S01]  /*7790*/  FFMA R50, R73.reuse, R123, R50 ;  /* 0x0000007b49327223 */ /* 0x040fe20000000032 */
[----:B------:R-:W-:Y:S02]  /*77a0*/  HADD2.F32 R128, -RZ, R128.H1_H1 ;  /* 0x30000080ff807230 */ /* 0x000fe40000004100 */
[C---:B------:R-:W-:Y:S01]  /*77b0*/  FMUL R54, R70.reuse, R58 ;  /* 0x0000003a46367220 */ /* 0x040fe20000400000 */
        /* <DEDUP_REMOVED lines=16> */
[----:B------:R-:W-:Y:S01]  /*78c0*/  FFMA R63, R73, R132, R63 ;  /* 0x00000084493f7223 */ /* 0x000fe2000000003f */
[----:B------:R-:W-:Y:S01]  /*78d0*/  FMUL R67, R70, R67 ;  /* 0x0000004346437220 */ /* 0x000fe20000400000 */
[----:B------:R-:W-:Y:S01]  /*78e0*/  F2FP.SATFINITE.E5M2.F32.PACK_AB_MERGE_C R203, R51, R46, RZ ;  /* 0x0000002e33cb723e */ /* 0x000fe200048060ff */
[C---:B------:R-:W-:Y:S01]  /*78f0*/  FFMA R60, R73.reuse, R133, R60 ;  /* 0x00000085493c7223 */ /* 0x040fe2000000003c */
[C---:B------:R-:W-:Y:S01]  /*7900*/  FFMA R61, R73.reuse, R134, R61 ;  /* 0x00000086493d7223 */ /* 0x040fe2000000003d */
[C---:B------:R-:W-:Y:S01]  /*7910*/  FFMA R62, R73.reuse, R135, R62 ;  /* 0x00000087493e7223 */ /* 0x040fe2000000003e */
[----:B------:R-:W-:Y:S01]  /*7920*/  FFMA R67, R73, R136, R67 ;  /* 0x0000008849437223 */ /* 0x000fe20000000043 */
[----:B------:R-:W-:Y:S02]  /*7930*/  F2FP.SATFINITE.E5M2.F32.PACK_AB_MERGE_C R202, R41, R40, R202 ;  /* 0x0000002829ca723e */ /* 0x000fe400048060ca */
[----:B------:R-:W-:Y:S02]  /*7940*/  F2FP.SATFINITE.E5M2.F32.PACK_AB_MERGE_C R203, R45, R44, R203 ;  /* 0x0000002c2dcb723e */ /* 0x000fe400048060cb */
[----:B------:R-:W-:Y:S02]  /*7950*/  F2FP.SATFINITE.E5M2.F32.PACK_AB_MERGE_C R204, R55, R50, RZ ;  /* 0x0000003237cc723e */ /* 0x000fe400048060ff */
[----:B------:R-:W-:Y:S01]  /*7960*/  F2FP.SATFINITE.E5M2.F32.PACK_AB_MERGE_C R205, R59, R54, RZ ;  /* 0x000000363bcd723e */ /* 0x000fe200048060ff */
[----:B------:R1:W-:Y:S01]  /*7970*/  STS.128 [R181+0x8020], R200 ;  /* 0x008020c8b5007388 */ /* 0x0003e20000000c00 */
[----:B------:R-:W-:Y:S02]  /*7980*/  F2FP.SATFINITE.E5M2.F32.PACK_AB_MERGE_C R206, R63, R58, RZ ;  /* 0x0000003a3fce723e */ /* 0x000fe400048060ff */
[----:B------:R-:W-:Y:S02]  /*7990*/  F2FP.SATFINITE.E5M2.F32.PACK_AB_MERGE_C R207, R67, R62, RZ ;  /* 0x0000003e43cf723e */ /* 0x000fe400048060ff */
[----:B------:R-:W-:Y:S02]  /*79a0*/  F2FP.SATFINITE.E5M2.F32.PACK_AB_MERGE_C R204, R49, R48, R204 ;  /* 0x0000003031cc723e */ /* 0x000fe400048060cc */
[----:B------:R-:W-:Y:S02]  /*79b0*/  F2FP.SATFINITE.E5M2.F32.PACK_AB_MERGE_C R205, R53, R52, R205 ;  /* 0x0000003435cd723e */ /* 0x000fe400048060cd */
[----:B------:R-:W-:Y:S02]  /*79c0*/  F2FP.SATFINITE.E5M2.F32.PACK_AB_MERGE_C R206, R57, R56, R206 ;  /* 0x0000003839ce723e */ /* 0x000fe400048060ce */
[----:B------:R-:W-:Y:S02]  /*79d0*/  F2FP.SATFINITE.E5M2.F32.PACK_AB_MERGE_C R207, R61, R60, R207 ;  /* 0x0000003c3dcf723e */ /* 0x000fe400048060cf */
[----:B------:R-:W-:Y:S02]  /*79e0*/  LEA R191, R170, UR44, 0x3 ;  /* 0x0000002caabf7c11 */ /* 0x000fe4000f8e18ff */
[----:B------:R-:W-:Y:S01]  /*79f0*/  @P6 SHF.L.U32 R194, R169, 0x1f, RZ ;  /* 0x0000001fa9c26819 */ /* 0x000fe200000006ff */
[----:B------:R1:W-:Y:S01]  /*7a00*/  STS.128 [R180+0x8010], R204 ;  /* 0x008010ccb4007388 */ /* 0x0003e20000000c00 */
[----:B------:R-:W-:Y:S01]  /*7a10*/  @!PT LDS RZ, [RZ] ;  /* 0x00000000fffff984 */ /* 0x000fe20000000800 */
[----:B------:R-:W-:Y:S01]  /*7a20*/  @!PT LDS RZ, [RZ] ;  /* 0x00000000fffff984 */ /* 0x000fe20000000800 */
[----:B------:R-:W-:Y:S01]  /*7a30*/  @!PT LDS RZ, [RZ] ;  /* 0x00000000fffff984 */ /* 0x000fe20000000800 */
[----:B------:R-:W-:Y:S01]  /*7a40*/  @!PT LDS RZ, [RZ] ;  /* 0x00000000fffff984 */ /* 0x000fe20000000800 */
[----:B------:R2:W-:Y:S07]  /*7a50*/  MEMBAR.ALL.CTA ;  /* 0x0000000000007992 */ /* 0x0005ee0000008000 */
[----:B--2---:R-:W2:Y:S02]  /*7a60*/  FENCE.VIEW.ASYNC.S ;  /* 0x00000000000073c6 */ /* 0x004ea40000000000 */
[----:B--2---:R-:W-:Y:S06]  /*7a70*/  BAR.SYNC.DEFER_BLOCKING 0x1, 0x80 ;  /* 0x0042000000007b1d */ /* 0x004fec0000010000 */
[----:B------:R-:W-:Y:S05]  /*7a80*/  @P0 BRA `(.L_x_117) ;  /* 0x0000000000280947 */ /* 0x000fea0003800000 */
[----:B------:R-:W-:Y:S01]  /*7a90*/  UIADD3 UR4, UPT, UPT, UR44, 0x8200, URZ ;  /* 0x000082002c047890 */ /* 0x000fe2000fffe0ff */
[----:B------:R-:W-:Y:S05]  /*7aa0*/  UMOV UR51, UR36 ;  /* 0x0000002400337c82 */ /* 0x000fea0008000000 */
[----:B------:R-:W-:Y:S01]  /*7ab0*/  MOV R177, UR4 ;  /* 0x0000000400b17c02 */ /* 0x000fe20008000f00 */
[----:B------:R-:W-:Y:S03]  /*7ac0*/  UIADD3 UR4, UP0, UPT, UR62, 0x680, URZ ;  /* 0x000006803e047890 */ /* 0x000fe6000ff1e0ff */
[----:B------:R-:W-:Y:S01]  /*7ad0*/  R2UR UR48, R177 ;  /* 0x00000000b13072ca */ /* 0x000fe200000e0000 */
[----:B------:R-:W-:Y:S11]  /*7ae0*/  UIADD3.X UR5, UPT, UPT, URZ, UR63, URZ, UP0, !UPT ;  /* 0x0000003fff057290 */ /* 0x000ff600087fe4ff */
[----:B------:R-:W-:Y:S01]  /*7af0*/  @!UPT UIADD3 URZ, UPT, UPT, URZ, URZ, URZ ;  /* 0x000000fffffff290 */ /* 0x000fe2000fffe0ff */
[----:B------:R2:W-:Y:S01]  /*7b00*/  UTMASTG.3D [UR48], [UR4] ;  /* 0x00000030040073b5 */ /* 0x0005e20008010000 */
[----:B------:R0:W-:Y:S01]  /*7b10*/  UTMACMDFLUSH ;  /* 0x00000000000079b7 */ /* 0x0001e20000000000 */
[----:B--2---:R-:W-:Y:S04]  /*7b20*/  DEPBAR.LE SB0, 0x1 ;  /* 0x000080400000791a */ /* 0x004fe80000000000 */
.L_x_117:
[----:B------:R-:W-:Y:S05]  /*7b30*/  BSYNC.RECONVERGENT B0 ;  /* 0x0000000000007941 */ /* 0x000fea0003800200 */
.L_x_116:
[----:B------:R-:W-:Y:S06]  /*7b40*/  BAR.SYNC.DEFER_BLOCKING 0x1, 0x80 ;  /* 0x0042000000007b1d */ /* 0x000fec0000010000 */
[----:B------:R-:W2:Y:S01]  /*7b50*/  @P6 SYNCS.PHASECHK.TRANS64.TRYWAIT P0, [R191+URZ+0x50], R194 ;  /* 0x000050c2bf0065a7 */ /* 0x000ea200080011ff */
[----:B------:R-:W-:Y:S01]  /*7b60*/  BSSY B1, `(.L_x_118) ;  /* 0x0000023000017945 */ /* 0x000fe20003800000 */
[----:B--2---:R-:W-:Y:S03]  /*7b70*/  @P6 SEL R182, RZ, 0x1, !P0 ;  /* 0x00000001ffb66807 */ /* 0x004fe60004000000 */
[----:B------:R-:W-:Y:S05]  /*7b80*/  @!P6 BRA `(.L_x_119) ;  /* 0x000000000080e947 */ /* 0x000fea0003800000 */
[----:B------:R-:W-:Y:S01]  /*7b90*/  ISETP.NE.AND P1, PT, R183, RZ, PT ;  /* 0x000000ffb700720c */ /* 0x000fe20003f25270 */
[----:B------:R-:W-:Y:S01]  /*7ba0*/  BSSY B0, `(.L_x_120) ;  /* 0x000000a000007945 */ /* 0x000fe20003800000 */
[----:B------:R-:W-:Y:S11]  /*7bb0*/  ISETP.NE.AND P0, PT, R182, RZ, PT ;  /* 0x000000ffb600720c */ /* 0x000ff60003f05270 */
[----:B------:R-:W-:Y:S04]  /*7bc0*/  @P1 IMAD R3, R170, 0x2000, R175 ;  /* 0x00002000aa031824 */ /* 0x000fe800078e02af */
[C---:B------:R-:W-:Y:S01]  /*7bd0*/  @P1 IMAD.IADD R5, R3.reuse, 0x1, R188 ;  /* 0x0000000103051824 */ /* 0x040fe200078e02bc */
[----:B------:R-:W-:Y:S03]  /*7be0*/  @P1 IADD3 R4, PT, PT, R3, R192, RZ ;  /* 0x000000c003041210 */ /* 0x000fe60007ffe0ff */
[----:B------:R-:W-:Y:S01]  /*7bf0*/  @P1 IMAD.IADD R2, R190, 0x1, R5 ;  /* 0x00000001be021824 */ /* 0x000fe200078e0205 */
[----:B------:R-:W-:Y:S06]  /*7c00*/  @P0 BRA `(.L_x_121) ;  /* 0x00000000000c0947 */ /* 0x000fec0003800000 */
[----:B------:R-:W-:Y:S04]  /*7c10*/  SHF.L.U32 R0, R169, 0x1f, RZ ;  /* 0x0000001fa9007819 */ /* 0x000fe800000006ff */
[----:B------:R-:W2:Y:S02]  /*7c20*/  SYNCS.PHASECHK.TRANS64.TRYWAIT P0, [R191+URZ+0x50], R0 ;  /* 0x00005000bf0075a7 */ /* 0x000ea400080011ff */
[----:B--2---:R-:W-:Y:S05]  /*7c30*/  @!P0 BRA `(.L_x_122) ;  /* 0x0000004c00388947 */ /* 0x004fea0003800000 */
.L_x_121:
[----:B------:R-:W-:Y:S05]  /*7c40*/  BSYNC B0 ;  /* 0x0000000000007941 */ /* 0x000fea0003800000 */
.L_x_120:
[----:B------:R-:W-:Y:S01]  /*7c50*/  ISETP.NE.AND P0, PT, R183, RZ, PT ;  /* 0x000000ffb700720c */ /* 0x000fe20003f05270 */
[----:B--2---:R-:W-:Y:S02]  /*7c60*/  VIADD R191, R191, 0x70 ;  /* 0x00000070bfbf7836 */ /* 0x004fe40000000000 */
[----:B------:R-:W-:Y:S02]  /*7c70*/  IMAD.U32 R0, RZ, RZ, UR45 ;  /* 0x0000002dff007e24 */ /* 0x000fe4000f8e00ff */
[----:B------:R-:W-:Y:S03]  /*7c80*/  VIADD R170, R170, 0x1 ;  /* 0x00000001aaaa7836 */ /* 0x000fe60000000000 */
[----:B------:R-:W-:Y:S05]  /*7c90*/  PRMT R0, R0, 0x654, R191 ;  /* 0x0000065400007816 */ /* 0x000fea00000000bf */
[----:B------:R2:W3:Y:S04]  /*7ca0*/  @P0 LDS.128 R140, [R3] ;  /* 0x00000000038c0984 */ /* 0x0004e80000000c00 */
[----:B------:R2:W4:Y:S04]  /*7cb0*/  @P0 LDS.128 R148, [R4+0x20] ;  /* 0x0000200004940984 */ /* 0x0005280000000c00 */
        /* <DEDUP_REMOVED lines=12> */
[----:B--234-:R-:W-:Y:S02]  /*7d80*/  LOP3.LUT R169, R169, R0, RZ, 0x3c, !PT ;  /* 0x00000000a9a97212 */ /* 0x01cfe400078e3cff */
.L_x_119:
[----:B------:R-:W-:Y:S05]  /*7d90*/  BSYNC B1 ;  /* 0x0000000000017941 */ /* 0x000fea0003800000 */
.L_x_118:
[----:B------:R-:W-:Y:S01]  /*7da0*/  VIADD R0, R71, 0x40 ;  /* 0x0000004047007836 */ /* 0x000fe20000000000 */
[----:B------:R-:W-:Y:S04]  /*7db0*/  BSSY.RECONVERGENT B6, `(.L_x_123) ;  /* 0x0000015000067945 */ /* 0x000fe80003800200 */
[----:B------:R-:W-:Y:S04]  /*7dc0*/  SHF.R.U32.HI R0, RZ, 0x15, R0 ;  /* 0x00000015ff007819 */ /* 0x000fe80000011600 */
[----:B------:R-:W-:Y:S11]  /*7dd0*/  LOP3.LUT P0, RZ, R0, 0x3, R163, 0x48, !PT ;  /* 0x0000000300ff7812 */ /* 0x000ff600078048a3 */
[----:B------:R-:W-:Y:S02]  /*7de0*/  @!UPT UIADD3 URZ, UPT, UPT, URZ, URZ, URZ ;  /* 0x000000fffffff290 */ /* 0x000fe4000fffe0ff */
        /* <DEDUP_REMOVED lines=8> */
[----:B------:R-:W5:Y:S01]  /*7e70*/  LDCU.64 UR4, c[0x4][0x18] ;  /* 0x01000300ff0477ac */ /* 0x000f620008000a00 */
[----:B--2---:R-:W-:Y:S01]  /*7e80*/  MOV R5, UR9 ;  /* 0x0000000900057c02 */ /* 0x004fe20008000f00 */
[----:B------:R-:W-:Y:S01]  /*7e90*/  IMAD.U32 R4, RZ, RZ, UR8 ;  /* 0x00000008ff047e24 */ /* 0x000fe2000f8e00ff */
[----:B---3--:R-:W-:Y:S01]  /*7ea0*/  MOV R7, UR7 ;  /* 0x0000000700077c02 */ /* 0x008fe20008000f00 */
[----:B------:R-:W-:Y:S01]  /*7eb0*/  IMAD.U32 R6, RZ, RZ, UR6 ;  /* 0x00000006ff067e24 */ /* 0x000fe2000f8e00ff */
[----:B-----5:R-:W-:Y:S01]  /*7ec0*/  MOV R11, UR5 ;  /* 0x00000005000b7c02 */ /* 0x020fe20008000f00 */
[----:B------:R-:W-:Y:S02]  /*7ed0*/  IMAD.U32 R10, RZ, RZ, UR4 ;  /* 0x00000004ff0a7e24 */ /* 0x000fe4000f8e00ff */
[----:B------:R-:W-:Y:S07]  /*7ee0*/  LEPC R20, `(.L_x_124) ;  /* 0x000000001014794e */ /* 0x000fee0000000000 */
[----:B-1--4-:R-:W-:Y:S05]  /*7ef0*/  CALL.ABS.NOINC R2 ;  /* 0x0000000002007343 */ /* 0x012fea0003c00000 */
.L_x_124:
[----:B------:R-:W-:Y:S05]  /*7f00*/  BSYNC.RECONVERGENT B6 ;  /* 0x0000000000067941 */ /* 0x000fea0003800200 */
.L_x_123:
[----:B------:R-:W-:Y:S01]  /*7f10*/  F2FP.F16.E5M2.UNPACK_B R4, R141 ;  /* 0x0000008dff04723e */ /* 0x000fe200020004ff */
[----:B------:R-:W-:Y:S05]  /*7f20*/  WARPSYNC.ALL ;  /* 0x0000000000007948 */ /* 0x000fea0003800000 */
[----:B------:R-:W-:Y:S01]  /*7f30*/  R2UR UR4, R71 ;  /* 0x00000000470472ca */ /* 0x000fe200000e0000 */
[--C-:B------:R-:W-:Y:S01]  /*7f40*/  HADD2.F32 R78, -RZ, R4.reuse.H0_H0 ;  /* 0x20000004ff4e7230 */ /* 0x100fe20000004100 */
[-C--:B------:R-:W-:Y:S01]  /*7f50*/  F2FP.F16.E5M2.UNPACK_B R0, R140.reuse ;  /* 0x0000008cff00723e */ /* 0x080fe200020004ff */
[----:B------:R-:W-:Y:S01]  /*7f60*/  HADD2.F32 R75, -RZ, R4.H1_H1 ;  /* 0x30000004ff4b7230 */ /* 0x000fe20000004100 */
[----:B------:R-:W-:Y:S01]  /*7f70*/  F2FP.F16.E5M2.UNPACK_B R4, R143 ;  /* 0x0000008fff04723e */ /* 0x000fe200020004ff */
[----:B------:R-:W-:Y:S01]  /*7f80*/  BSSY.RECONVERGENT B0, `(.L_x_125) ;  /* 0x0000116000007945 */ /* 0x000fe20003800200 */
[----:B------:R-:W-:Y:S01]  /*7f90*/  F2FP.F16.E5M2.UNPACK_B R3, R140.H1 ;  /* 0x0000008cff03723e */ /* 0x000fe200030004ff */
[--C-:B------:R-:W-:Y:S01]  /*7fa0*/  HADD2.F32 R2, -RZ, R0.reuse.H0_H0 ;  /* 0x20000000ff027230 */ /* 0x100fe20000004100 */
[----:B-1----:R-:W-:Y:S01]  /*7fb0*/  F2FP.F16.E5M2.UNPACK_B R127, R154 ;  /* 0x0000009aff7f723e */ /* 0x002fe200020004ff */
[----:B------:R-:W-:Y:S01]  /*7fc0*/  HADD2.F32 R72, -RZ, R0.H1_H1 ;  /* 0x30000000ff487230 */ /* 0x000fe20000004100 */
[----:B------:R-:W-:Y:S01]  /*7fd0*/  F2FP.F16.E5M2.UNPACK_B R0, R141.H1 ;  /* 0x0000008dff00723e */ /* 0x000fe200030004ff */
[--C-:B------:R-:W-:Y:S01]  /*7fe0*/  HADD2.F32 R74, -RZ, R3.reuse.H0_H0 ;  /* 0x20000003ff4a7230 */ /* 0x100fe20000004100 */
[----:B------:R-:W-:Y:S01]  /*7ff0*/  F2FP.F16.E5M2.UNPACK_B R117, R151.H1 ;  /* 0x00000097ff75723e */ /* 0x000fe200030004ff */
[----:B------:R-:W-:Y:S01]  /*8000*/  HADD2.F32 R76, -RZ, R3.H1_H1 ;  /* 0x30000003ff4c7230 */ /* 0x000fe20000004100 */
[-C--:B------:R-:W-:Y:S01]  /*8010*/  F2FP.F16.E5M2.UNPACK_B R3, R142.reuse ;  /* 0x0000008eff03723e */ /* 0x080fe200020004ff */
[--C-:B------:R-:W-:Y:S01]  /*8020*/  HADD2.F32 R80, -RZ, R0.reuse.H0_H0 ;  /* 0x20000000ff507230 */ /* 0x100fe20000004100 */
[----:B------:R-:W-:Y:S01]  /*8030*/  ISETP.NE.AND P0, PT, R178, RZ, PT ;  /* 0x000000ffb200720c */ /* 0x000fe20003f05270 */
[----:B------:R-:W-:Y:S01]  /*8040*/  HADD2.F32 R77, -RZ, R0.H1_H1 ;  /* 0x30000000ff4d7230 */ /* 0x000fe20000004100 */
[----:B------:R-:W-:Y:S01]  /*8050*/  F2FP.F16.E5M2.UNPACK_B R0, R142.H1 ;  /* 0x0000008eff00723e */ /* 0x000fe200030004ff */
[--C-:B------:R-:W-:Y:S01]  /*8060*/  HADD2.F32 R82, -RZ, R3.reuse.H0_H0 ;  /* 0x20000003ff527230 */ /* 0x100fe20000004100 */
[----:B------:R-:W-:Y:S01]  /*8070*/  ISETP.NE.AND P6, PT, R189, RZ, PT ;  /* 0x000000ffbd00720c */ /* 0x000fe20003fc5270 */
[----:B------:R-:W-:Y:S01]  /*8080*/  HADD2.F32 R79, -RZ, R3.H1_H1 ;  /* 0x30000003ff4f7230 */ /* 0x000fe20000004100 */
[----:B------:R-:W-:Y:S01]  /*8090*/  F2FP.F16.E5M2.UNPACK_B R3, R143.H1 ;  /* 0x0000008fff03723e */ /* 0x000fe200030004ff */
[--C-:B------:R-:W-:Y:S02]  /*80a0*/  HADD2.F32 R84, -RZ, R0.reuse.H0_H0 ;  /* 0x20000000ff547230 */ /* 0x100fe40000004100 */
[----:B------:R-:W-:Y:S01]  /*80b0*/  HADD2.F32 R81, -RZ, R0.H1_H1 ;  /* 0x30000000ff517230 */ /* 0x000fe20000004100 */
[-C--:B------:R-:W-:Y:S01]  /*80c0*/  F2FP.F16.E5M2.UNPACK_B R0, R144.reuse ;  /* 0x00000090ff00723e */ /* 0x080fe200020004ff */
[--C-:B------:R-:W-:Y:S02]  /*80d0*/  HADD2.F32 R86, -RZ, R4.reuse.H0_H0 ;  /* 0x20000004ff567230 */ /* 0x100fe40000004100 */
[----:B------:R-:W-:Y:S01]  /*80e0*/  HADD2.F32 R83, -RZ, R4.H1_H1 ;  /* 0x30000004ff537230 */ /* 0x000fe20000004100 */
[-C--:B------:R-:W-:Y:S01]  /*80f0*/  F2FP.F16.E5M2.UNPACK_B R4, R145.reuse ;  /* 0x00000091ff04723e */ /* 0x080fe200020004ff */
[--C-:B------:R-:W-:Y:S02]  /*8100*/  HADD2.F32 R90, -RZ, R0.reuse.H0_H0 ;  /* 0x20000000ff5a7230 */ /* 0x100fe40000004100 */
[----:B------:R-:W-:Y:S01]  /*8110*/  HADD2.F32 R87, -RZ, R0.H1_H1 ;  /* 0x30000000ff577230 */ /* 0x000fe20000004100 */
[----:B------:R-:W-:Y:S01]  /*8120*/  F2FP.F16.E5M2.UNPACK_B R0, R145.H1 ;  /* 0x00000091ff00723e */ /* 0x000fe200030004ff */
[--C-:B------:R-:W-:Y:S02]  /*8130*/  HADD2.F32 R88, -RZ, R3.reuse.H0_H0 ;  /* 0x20000003ff587230 */ /* 0x100fe40000004100 */
[----:B------:R-:W-:Y:S01]  /*8140*/  HADD2.F32 R85, -RZ, R3.H1_H1 ;  /* 0x30000003ff557230 */ /* 0x000fe20000004100 */
[----:B------:R-:W-:Y:S01]  /*8150*/  F2FP.F16.E5M2.UNPACK_B R3, R144.H1 ;  /* 0x00000090ff03723e */ /* 0x000fe200030004ff */
[--C-:B------:R-:W-:Y:S02]  /*8160*/  HADD2.F32 R96, -RZ, R0.reuse.H0_H0 ;  /* 0x20000000ff607230 */ /* 0x100fe40000004100 */
[----:B------:R-:W-:Y:S01]  /*8170*/  HADD2.F32 R93, -RZ, R0.H1_H1 ;  /* 0x30000000ff5d7230 */ /* 0x000fe20000004100 */
[-C--:B------:R-:W-:Y:S01]  /*8180*/  F2FP.F16.E5M2.UNPACK_B R0, R146.reuse.H1 ;  /* 0x00000092ff00723e */ /* 0x080fe200030004ff */
[--C-:B------:R-:W-:Y:S02]  /*8190*/  HADD2.F32 R94, -RZ, R4.reuse.H0_H0 ;  /* 0x20000004ff5e7230 */ /* 0x100fe40000004100 */
[----:B------:R-:W-:Y:S01]  /*81a0*/  HADD2.F32 R91, -RZ, R4.H1_H1 ;  /* 0x30000004ff5b7230 */ /* 0x000fe20000004100 */
[----:B------:R-:W-:Y:S01]  /*81b0*/  F2FP.F16.E5M2.UNPACK_B R4, R147 ;  /* 0x00000093ff04723e */ /* 0x000fe200020004ff */
[--C-:B------:R-:W-:Y:S02]  /*81c0*/  HADD2.F32 R92, -RZ, R3.reuse.H0_H0 ;  /* 0x20000003ff5c7230 */ /* 0x100fe40000004100 */
[----:B------:R-:W-:Y:S01]  /*81d0*/  HADD2.F32 R89, -RZ, R3.H1_H1 ;  /* 0x30000003ff597230 */ /* 0x000fe20000004100 */
[----:B------:R-:W-:Y:S01]  /*81e0*/  F2FP.F16.E5M2.UNPACK_B R3, R146 ;  /* 0x00000092ff03723e */ /* 0x000fe200020004ff */
[--C-:B------:R-:W-:Y:S02]  /*81f0*/  HADD2.F32 R100, -RZ, R0.reuse.H0_H0 ;  /* 0x20000000ff647230 */ /* 0x100fe40000004100 */
[----:B------:R-:W-:Y:S01]  /*8200*/  HADD2.F32 R97, -RZ, R0.H1_H1 ;  /* 0x30000000ff617230 */ /* 0x000fe20000004100 */
[-C--:B------:R-:W-:Y:S01]  /*8210*/  F2FP.F16.E5M2.UNPACK_B R0, R148.reuse ;  /* 0x00000094ff00723e */ /* 0x080fe200020004ff */
[--C-:B------:R-:W-:Y:S02]  /*8220*/  HADD2.F32 R102, -RZ, R4.reuse.H0_H0 ;  /* 0x20000004ff667230 */ /* 0x100fe40000004100 */
[----:B------:R-:W-:Y:S01]  /*8230*/  HADD2.F32 R99, -RZ, R4.H1_H1 ;  /* 0x30000004ff637230 */ /* 0x000fe20000004100 */
[----:B------:R-:W-:Y:S01]  /*8240*/  F2FP.F16.E5M2.UNPACK_B R4, R149 ;  /* 0x00000095ff04723e */ /* 0x000fe200020004ff */
[--C-:B------:R-:W-:Y:S02]  /*8250*/  HADD2.F32 R98, -RZ, R3.reuse.H0_H0 ;  /* 0x20000003ff627230 */ /* 0x100fe40000004100 */
[----:B------:R-:W-:Y:S01]  /*8260*/  HADD2.F32 R95, -RZ, R3.H1_H1 ;  /* 0x30000003ff5f7230 */ /* 0x000fe20000004100 */
[----:B------:R-:W-:Y:S01]  /*8270*/  F2FP.F16.E5M2.UNPACK_B R3, R147.H1 ;  /* 0x00000093ff03723e */ /* 0x000fe200030004ff */
[--C-:B------:R-:W-:Y:S02]  /*8280*/  HADD2.F32 R106, -RZ, R0.reuse.H0_H0 ;  /* 0x20000000ff6a7230 */ /* 0x100fe40000004100 */
[----:B------:R-:W-:Y:S01]  /*8290*/  HADD2.F32 R103, -RZ, R0.H1_H1 ;  /* 0x30000000ff677230 */ /* 0x000fe20000004100 */
[----:B------:R-:W-:Y:S01]  /*82a0*/  F2FP.F16.E5M2.UNPACK_B R0, R148.H1 ;  /* 0x00000094ff00723e */ /* 0x000fe200030004ff */
[--C-:B------:R-:W-:Y:S02]  /*82b0*/  HADD2.F32 R110, -RZ, R4.reuse.H0_H0 ;  /* 0x20000004ff6e7230 */ /* 0x100fe40000004100 */
[----:B------:R-:W-:Y:S02]  /*82c0*/  HADD2.F32 R107, -RZ, R4.H1_H1 ;  /* 0x30000004ff6b7230 */ /* 0x000fe40000004100 */
[--C-:B------:R-:W-:Y:S01]  /*82d0*/  HADD2.F32 R104, -RZ, R3.reuse.H0_H0 ;  /* 0x20000003ff687230 */ /* 0x100fe20000004100 */
[----:B------:R-:W1:Y:S01]  /*82e0*/  LDTM.x64 R4, tmem[UR4+0x40] ;  /* 0x00004004000479ee */ /* 0x000e620008340000 */
[----:B------:R-:W-:Y:S01]  /*82f0*/  HADD2.F32 R101, -RZ, R3.H1_H1 ;  /* 0x30000003ff657230 */ /* 0x000fe20000004100 */
[----:B------:R-:W-:Y:S01]  /*8300*/  F2FP.F16.E5M2.UNPACK_B R3, R149.H1 ;  /* 0x00000095ff03723e */ /* 0x000fe200030004ff */
        /* <DEDUP_REMOVED lines=14> */
[----:B------:R-:W-:Y:S01]  /*83f0*/  F2FP.F16.E5M2.UNPACK_B R0, R152.H1 ;  /* 0x00000098ff00723e */ /* 0x000fe200030004ff */
[--C-:B------:R-:W-:Y:S02]  /*8400*/  HADD2.F32 R122, -RZ, R3.reuse.H0_H0 ;  /* 0x20000003ff7a7230 */ /* 0x100fe40000004100 */
[C---:B-1----:R-:W-:Y:S01]  /*8410*/  FMUL R7, R70.reuse, R7 ;  /* 0x0000000746077220 */ /* 0x042fe20000400000 */
        /* <DEDUP_REMOVED lines=10> */
[C---:B------:R-:W-:Y:S01]  /*84c0*/  FMUL R0, R70.reuse, R4 ;  /* 0x0000000446007220 */ /* 0x040fe20000400000 */
[--C-:B------:R-:W-:Y:S01]  /*84d0*/  HADD2.F32 R130, -RZ, R127.reuse.H0_H0 ;  /* 0x2000007fff827230 */ /* 0x100fe20000004100 */
[----:B------:R-:W-:Y:S01]  /*84e0*/  F2FP.F16.E5M2.UNPACK_B R4, R155 ;  /* 0x0000009bff04723e */ /* 0x000fe200020004ff */
[----:B------:R-:W-:Y:S02]  /*84f0*/  HADD2.F32 R127, -RZ, R127.H1_H1 ;  /* 0x3000007fff7f7230 */ /* 0x000fe40000004100 */
[C---:B------:R-:W-:Y:S01]  /*8500*/  FFMA R0, R73.reuse, R2, R0 ;  /* 0x0000000249007223 */ /* 0x040fe20000000000 */
[C---:B------:R-:W-:Y:S01]  /*8510*/  FMUL R2, R70.reuse, R5 ;  /* 0x0000000546027220 */ /* 0x040fe20000400000 */
[--C-:B------:R-:W-:Y:S01]  /*8520*/  HADD2.F32 R132, -RZ, R3.reuse.H0_H0 ;  /* 0x20000003ff847230 */ /* 0x100fe20000004100 */
[----:B------:R-:W-:Y:S01]  /*8530*/  F2FP.F16.E5M2.UNPACK_B R5, R155.H1 ;  /* 0x0000009bff05723e */ /* 0x000fe200030004ff */
[----:B------:R-:W-:Y:S02]  /*8540*/  HADD2.F32 R129, -RZ, R3.H1_H1 ;  /* 0x30000003ff817230 */ /* 0x000fe40000004100 */
[C---:B------:R-:W-:Y:S01]  /*8550*/  FFMA R2, R73.reuse, R72, R2 ;  /* 0x0000004849027223 */ /* 0x040fe20000000002 */
[--C-:B------:R-:W-:Y:S02]  /*8560*/  HADD2.F32 R72, -RZ, R4.reuse.H0_H0 ;  /* 0x20000004ff487230 */ /* 0x100fe40000004100 */
[C---:B------:R-:W-:Y:S01]  /*8570*/  FMUL R3, R70.reuse, R6 ;  /* 0x0000000646037220 */ /* 0x040fe20000400000 */
[----:B------:R-:W-:Y:S02]  /*8580*/  HADD2.F32 R131, -RZ, R4.H1_H1 ;  /* 0x30000004ff837230 */ /* 0x000fe40000004100 */
[C---:B------:R-:W-:Y:S01]  /*8590*/  FMUL R4, R70.reuse, R9 ;  /* 0x0000000946047220 */ /* 0x040fe20000400000 */
[--C-:B------:R-:W-:Y:S02]  /*85a0*/  HADD2.F32 R133, -RZ, R5.reuse.H1_H1 ;  /* 0x30000005ff857230 */ /* 0x100fe40000004100 */
[C---:B------:R-:W-:Y:S01]  /*85b0*/  FFMA R3, R73.reuse, R74, R3 ;  /* 0x0000004a49037223 */ /* 0x040fe20000000003 */
[----:B------:R-:W-:Y:S01]  /*85c0*/  FFMA R7, R73, R76, R7 ;  /* 0x0000004c49077223 */ /* 0x000fe20000000007 */
[----:B------:R-:W-:Y:S02]  /*85d0*/  HADD2.F32 R74, -RZ, R5.H0_H0 ;  /* 0x20000005ff4a7230 */ /* 0x000fe40000004100 */
[C---:B------:R-:W-:Y:S01]  /*85e0*/  FMUL R5, R70.reuse, R10 ;  /* 0x0000000a46057220 */ /* 0x040fe20000400000 */
[C---:B------:R-:W-:Y:S01]  /*85f0*/  FMUL R6, R70.reuse, R11 ;  /* 0x0000000b46067220 */ /* 0x040fe20000400000 */
[C---:B------:R-:W-:Y:S01]  /*8600*/  FMUL R11, R70.reuse, R16 ;  /* 0x00000010460b7220 */ /* 0x040fe20000400000 */
[----:B------:R-:W-:Y:S01]  /*8610*/  F2FP.SATFINITE.E5M2.F32.PACK_AB_MERGE_C R135, R7, R3, RZ ;  /* 0x000000030787723e */ /* 0x000fe200048060ff */
[C---:B------:R-:W-:Y:S01]  /*8620*/  FMUL R3, R70.reuse, R8 ;  /* 0x0000000846037220 */ /* 0x040fe20000400000 */
[C---:B------:R-:W-:Y:S01]  /*8630*/  FMUL R7, R70.reuse, R12 ;  /* 0x0000000c46077220 */ /* 0x040fe20000400000 */
[C---:B------:R-:W-:Y:S01]  /*8640*/  FMUL R8, R70.reuse, R13 ;  /* 0x0000000d46087220 */ /* 0x040fe20000400000 */
[C---:B------:R-:W-:Y:S01]  /*8650*/  FMUL R12, R70.reuse, R17 ;  /* 0x00000011460c7220 */ /* 0x040fe20000400000 */
[C---:B------:R-:W-:Y:S01]  /*8660*/  FFMA R3, R73.reuse, R78, R3 ;  /* 0x0000004e49037223 */ /* 0x040fe20000000003 */
[C---:B------:R-:W-:Y:S01]  /*8670*/  FFMA R4, R73.reuse, R75, R4 ;  /* 0x0000004b49047223 */ /* 0x040fe20000000004 */
[C---:B------:R-:W-:Y:S01]  /*8680*/  FFMA R5, R73.reuse, R80, R5 ;  /* 0x0000005049057223 */ /* 0x040fe20000000005 */
[C---:B------:R-:W-:Y:S01]  /*8690*/  FFMA R6, R73.reuse, R77, R6 ;  /* 0x0000004d49067223 */ /* 0x040fe20000000006 */
[C---:B------:R-:W-:Y:S01]  /*86a0*/  FFMA R7, R73.reuse, R82, R7 ;  /* 0x0000005249077223 */ /* 0x040fe20000000007 */
[C---:B------:R-:W-:Y:S01]  /*86b0*/  FFMA R8, R73.reuse, R79, R8 ;  /* 0x0000004f49087223 */ /* 0x040fe20000000008 */
[C---:B------:R-:W-:Y:S01]  /*86c0*/  FMUL R16, R70.reuse, R21 ;  /* 0x0000001546107220 */ /* 0x040fe20000400000 */
[----:B------:R-:W-:Y:S01]  /*86d0*/  FMUL R9, R70, R14 ;  /* 0x0000000e46097220 */ /* 0x000fe20000400000 */
[----:B------:R-:W-:Y:S01]  /*86e0*/  F2FP.SATFINITE.E5M2.F32.PACK_AB_MERGE_C R5, R6, R5, RZ ;  /* 0x000000050605723e */ /* 0x000fe200048060ff */
[C---:B------:R-:W-:Y:S01]  /*86f0*/  FMUL R10, R70.reuse, R15 ;  /* 0x0000000f460a7220 */ /* 0x040fe20000400000 */
[C---:B------:R-:W-:Y:S01]  /*8700*/  FMUL R15, R70.reuse, R20 ;  /* 0x00000014460f7220 */ /* 0x040fe20000400000 */
[C---:B------:R-:W-:Y:S01]  /*8710*/  FFMA R9, R73.reuse, R84, R9 ;  /* 0x0000005449097223 */ /* 0x040fe20000000009 */
[C---:B------:R-:W-:Y:S01]  /*8720*/  FMUL R20, R70.reuse, R25 ;  /* 0x0000001946147220 */ /* 0x040fe20000400000 */
[C---:B------:R-:W-:Y:S01]  /*8730*/  FFMA R10, R73.reuse, R81, R10 ;  /* 0x00000051490a7223 */ /* 0x040fe2000000000a */
[C---:B------:R-:W-:Y:S01]  /*8740*/  FFMA R11, R73.reuse, R86, R11 ;  /* 0x00000056490b7223 */ /* 0x040fe2000000000b */
[C---:B------:R-:W-:Y:S01]  /*8750*/  FFMA R12, R73.reuse, R83, R12 ;  /* 0x00000053490c7223 */ /* 0x040fe2000000000c */
[C---:B------:R-:W-:Y:S01]  /*8760*/  FMUL R13, R70.reuse, R18 ;  /* 0x00000012460d7220 */ /* 0x040fe20000400000 */
[----:B------:R-:W-:Y:S01]  /*8770*/  FMUL R14, R70, R19 ;  /* 0x00000013460e7220 */ /* 0x000fe20000400000 */
[----:B------:R-:W-:Y:S01]  /*8780*/  F2FP.SATFINITE.E5M2.F32.PACK_AB_MERGE_C R9, R10, R9, RZ ;  /* 0x000000090a09723e */ /* 0x000fe200048060ff */
[C---:B------:R-:W-:Y:S01]  /*8790*/  FMUL R19, R70.reuse, R24 ;  /* 0x0000001846137220 */ /* 0x040fe20000400000 */
        /* <DEDUP_REMOVED lines=17> */
[----:B------:R-:W-:Y:S01]  /*88b0*/  FMUL R27, R70, R32 ;  /* 0x00000020461b7220 */ /* 0x000fe20000400000 */
[C---:B------:R-:W-:Y:S01]  /*88c0*/  FFMA R21, R73.reuse, R96, R21 ;  /* 0x0000006049157223 */ /* 0x040fe20000000015 */
[C---:B------:R-:W-:Y:S01]  /*88d0*/  FFMA R22, R73.reuse, R93, R22 ;  /* 0x0000005d49167223 */ /* 0x040fe20000000016 */
[----:B------:R-:W-:Y:S01]  /*88e0*/  F2FP.SATFINITE.E5M2.F32.PACK_AB_MERGE_C R16, R16, R15, R17 ;  /* 0x0000000f1010723e */ /* 0x000fe20004806011 */
[C---:B------:R-:W-:Y:S01]  /*88f0*/  FFMA R23, R73.reuse, R98, R23 ;  /* 0x0000006249177223 */ /* 0x040fe20000000017 */
[C---:B------:R-:W-:Y:S01]  /*8900*/  FFMA R24, R73.reuse, R95, R24 ;  /* 0x0000005f49187223 */ /* 0x040fe20000000018 */
[----:B------:R-:W-:Y:S01]  /*8910*/  FMUL R32, R70, R37 ;  /* 0x0000002546207220 */ /* 0x000fe20000400000 */
[----:B------:R-:W-:Y:S01]  /*8920*/  F2FP.SATFINITE.E5M2.F32.PACK_AB_MERGE_C R21, R22, R21, RZ ;  /* 0x000000151615723e */ /* 0x000fe200048060ff */
[C---:B------:R-:W-:Y:S01]  /*8930*/  FMUL R25, R70.reuse, R30 ;  /* 0x0000001e46197220 */ /* 0x040fe20000400000 */
[C---:B------:R-:W-:Y:S01]  /*8940*/  FMUL R26, R70.reuse, R31 ;  /* 0x0000001f461a7220 */ /* 0x040fe20000400000 */
[----:B------:R-:W-:Y:S01]  /*8950*/  FMUL R31, R70, R36 ;  /* 0x00000024461f7220 */ /* 0x000fe20000400000 */
[----:B------:R-:W-:Y:S01]  /*8960*/  F2FP.SATFINITE.E5M2.F32.PACK_AB_MERGE_C R17, R20, R19, R21 ;  /* 0x000000131411723e */ /* 0x000fe20004806015 */
        /* <DEDUP_REMOVED lines=8> */
[----:B------:R-:W-:Y:S01]  /*89f0*/  FMUL R35, R70, R40 ;  /* 0x0000002846237220 */ /* 0x000fe20000400000 */
[C---:B------:R-:W-:Y:S01]  /*8a00*/  FFMA R29, R73.reuse, R104, R29 ;  /* 0x00000068491d7223 */ /* 0x040fe2000000001d */
[----:B------:R-:W-:Y:S01]  /*8a10*/  F2FP.SATFINITE.E5M2.F32.PACK_AB_MERGE_C R18, R24, R23, R18 ;  /* 0x000000171812723e */ /* 0x000fe20004806012 */
        /* <DEDUP_REMOVED lines=22> */
[C---:B------:R-:W-:Y:S01]  /*8b80*/  FMUL R41, R70.reuse, R46 ;  /* 0x0000002e46297220 */ /* 0x040fe20000400000 */
[C---:B------:R-:W-:Y:S01]  /*8b90*/  FMUL R42, R70.reuse, R47 ;  /* 0x0000002f462a7220 */ /* 0x040fe20000400000 */
        /* <DEDUP_REMOVED lines=8> */
[C---:B------:R-:W-:Y:S01]  /*8c20*/  FMUL R47, R70.reuse, R52 ;  /* 0x00000034462f7220 */ /* 0x040fe20000400000 */
        /* <DEDUP_REMOVED lines=10> */
[C---:B------:R-:W-:Y:S01]  /*8cd0*/  FFMA R45, R73.reuse, R120, R45 ;  /* 0x00000078492d7223 */ /* 0x040fe2000000002d */
[C---:B------:R-:W-:Y:S01]  /*8ce0*/  FMUL R59, R70.reuse, R64 ;  /* 0x00000040463b7220 */ /* 0x040fe20000400000 */
[C---:B------:R-:W-:Y:S01]  /*8cf0*/  FMUL R60, R70.reuse, R65 ;  /* 0x00000041463c7220 */ /* 0x040fe20000400000 */
[C---:B------:R-:W-:Y:S01]  /*8d00*/  FMUL R61, R70.reuse, R66 ;  /* 0x00000042463d7220 */ /* 0x040fe20000400000 */
[----:B------:R-:W-:Y:S01]  /*8d10*/  FMUL R62, R70, R67 ;  /* 0x00000043463e7220 */ /* 0x000fe20000400000 */
[C---:B------:R-:W-:Y:S01]  /*8d20*/  FFMA R46, R73.reuse, R117, R46 ;  /* 0x00000075492e7223 */ /* 0x040fe2000000002e */
[----:B------:R-:W-:Y:S01]  /*8d30*/  F2FP.SATFINITE.E5M2.F32.PACK_AB_MERGE_C R64, R2, R0, R135 ;  /* 0x000000000240723e */ /* 0x000fe20004806087 */
[C---:B------:R-:W-:Y:S01]  /*8d40*/  FFMA R47, R73.reuse, R122, R47 ;  /* 0x0000007a492f7223 */ /* 0x040fe2000000002f */
[----:B------:R-:W-:Y:S01]  /*8d50*/  F2FP.SATFINITE.E5M2.F32.PACK_AB_MERGE_C R65, R4, R3, R5 ;  /* 0x000000030441723e */ /* 0x000fe20004806005 */
[C---:B------:R-:W-:Y:S01]  /*8d60*/  FFMA R48, R73.reuse, R119, R48 ;  /* 0x0000007749307223 */ /* 0x040fe20000000030 */
[----:B------:R-:W-:Y:S01]  /*8d70*/  F2FP.SATFINITE.E5M2.F32.PACK_AB_MERGE_C R66, R8, R7, R9 ;  /* 0x000000070842723e */ /* 0x000fe20004806009 */
[C---:B------:R-:W-:Y:S01]  /*8d80*/  FFMA R49, R73.reuse, R124, R49 ;  /* 0x0000007c49317223 */ /* 0x040fe20000000031 */
[----:B------:R-:W-:Y:S01]  /*8d90*/  F2FP.SATFINITE.E5M2.F32.PACK_AB_MERGE_C R67, R12, R11, R13 ;  /* 0x0000000b0c43723e */ /* 0x000fe2000480600d */
[----:B------:R-:W-:Y:S01]  /*8da0*/  FMUL R53, R70, R58 ;  /* 0x0000003a46357220 */ /* 0x000fe20000400000 */
[C---:B------:R-:W-:Y:S01]  /*8db0*/  FFMA R50, R73.reuse, R121, R50 ;  /* 0x0000007949327223 */ /* 0x040fe20000000032 */
[C---:B------:R-:W-:Y:S01]  /*8dc0*/  FFMA R51, R73.reuse, R126, R51 ;  /* 0x0000007e49337223 */ /* 0x040fe20000000033 */
[C---:B------:R-:W-:Y:S01]  /*8dd0*/  FFMA R52, R73.reuse, R123, R52 ;  /* 0x0000007b49347223 */ /* 0x040fe20000000034 */
[----:B------:R1:W-:Y:S01]  /*8de0*/  STS.128 [R137+UR44+0xa200], R64 ;  /* 0x00a2004089007988 */ /* 0x0003e20008000c2c */
[C---:B------:R-:W-:Y:S01]  /*8df0*/  FFMA R53, R73.reuse, R128, R53 ;  /* 0x0000008049357223 */ /* 0x040fe20000000035 */
[----:B------:R-:W-:Y:S01]  /*8e00*/  F2FP.SATFINITE.E5M2.F32.PACK_AB_MERGE_C R37, R38, R37, RZ ;  /* 0x000000252625723e */ /* 0x000fe200048060ff */
[C---:B------:R-:W-:Y:S01]  /*8e10*/  FFMA R54, R73.reuse, R125, R54 ;  /* 0x0000007d49367223 */ /* 0x040fe20000000036 */
[----:B------:R-:W-:Y:S01]  /*8e20*/  FMUL R58, R70, R63 ;  /* 0x0000003f463a7220 */ /* 0x000fe20000400000 */
[C---:B------:R-:W-:Y:S01]  /*8e30*/  FFMA R55, R73.reuse, R130, R55 ;  /* 0x0000008249377223 */ /* 0x040fe20000000037 */
[C---:B------:R-:W-:Y:S01]  /*8e40*/  FFMA R56, R73.reuse, R127, R56 ;  /* 0x0000007f49387223 */ /* 0x040fe20000000038 */
[C---:B------:R-:W-:Y:S01]  /*8e50*/  FFMA R57, R73.reuse, R132, R57 ;  /* 0x0000008449397223 */ /* 0x040fe20000000039 */
[----:B------:R1:W-:Y:S01]  /*8e60*/  STS.128 [R179+0xa010], R16 ;  /* 0x00a01010b3007388 */ /* 0x0003e20000000c00 */
[----:B------:R-:W-:Y:S01]  /*8e70*/  F2FP.SATFINITE.E5M2.F32.PACK_AB_MERGE_C R33, R36, R35, R37 ;  /* 0x000000232421723e */ /* 0x000fe20004806025 */
[C---:B------:R-:W-:Y:S01]  /*8e80*/  FFMA R58, R73.reuse, R129, R58 ;  /* 0x00000081493a7223 */ /* 0x040fe2000000003a */
[----:B------:R-:W-:Y:S01]  /*8e90*/  F2FP.SATFINITE.E5M2.F32.PACK_AB_MERGE_C R34, R42, R41, RZ ;  /* 0x000000292a22723e */ /* 0x000fe200048060ff */
[C---:B------:R-:W-:Y:S01]  /*8ea0*/  FFMA R59, R73.reuse, R72, R59 ;  /* 0x00000048493b7223 */ /* 0x040fe2000000003b */
[----:B------:R-:W-:Y:S01]  /*8eb0*/  F2FP.SATFINITE.E5M2.F32.PACK_AB_MERGE_C R35, R46, R45, RZ ;  /* 0x0000002d2e23723e */ /* 0x000fe200048060ff */
        /* <DEDUP_REMOVED lines=25> */
[----:B------:R-:W-:Y:S02]  /*9050*/  UIADD3 UR4, UP0, UPT, UR62, 0x680, URZ ;  /* 0x000006803e047890 */ /* 0x000fe4000ff1e0ff */
[----:B------:R-:W-:Y:S02]  /*9060*/  UIADD3 UR9, UPT, UPT, UR49, 0x40, URZ ;  /* 0x0000004031097890 */ /* 0x000fe4000fffe0ff */
[----:B------:R-:W-:Y:S02]  /*9070*/  UIADD3 UR8, UPT, UPT, UR44, 0xa200, URZ ;  /* 0x0000a2002c087890 */ /* 0x000fe4000fffe0ff */
[----:B------:R-:W-:Y:S01]  /*9080*/  UIADD3.X UR5, UPT, UPT, URZ, UR63, URZ, UP0, !UPT ;  /* 0x0000003fff057290 */ /* 0x000fe200087fe4ff */
[----:B------:R-:W-:Y:S01]  /*9090*/  UMOV UR10, UR50 ;  /* 0x00000032000a7c82 */ /* 0x000fe20008000000 */
[----:B------:R-:W-:Y:S07]  /*90a0*/  UMOV UR11, UR36 ;  /* 0x00000024000b7c82 */ /* 0x000fee0008000000 */
[----:B------:R2:W-:Y:S01]  /*90b0*/  UTMASTG.3D [UR8], [UR4] ;  /* 0x00000008040073b5 */ /* 0x0005e20008010000 */
[----:B------:R0:W-:Y:S01]  /*90c0*/  UTMACMDFLUSH ;  /* 0x00000000000079b7 */ /* 0x0001e20000000000 */
[----:B--2---:R-:W-:Y:S04]  /*90d0*/  DEPBAR.LE SB0, 0x1 ;  /* 0x000080400000791a */ /* 0x004fe80000000000 */
.L_x_126:
[----:B------:R-:W-:Y:S05]  /*90e0*/  BSYNC.RECONVERGENT B0 ;  /* 0x0000000000007941 */ /* 0x000fea0003800200 */
.L_x_125:
        /* <DEDUP_REMOVED lines=16> */
.L_x_130:
[----:B------:R-:W-:Y:S05]  /*91f0*/  BSYNC B0 ;  /* 0x0000000000007941 */ /* 0x000fea0003800000 */
.L_x_129:
        /* <DEDUP_REMOVED lines=20> */
.L_x_128:
[----:B------:R-:W-:Y:S05]  /*9340*/  BSYNC B1 ;  /* 0x0000000000017941 */ /* 0x000fea0003800000 */
.L_x_127:
        /* <DEDUP_REMOVED lines=22> */
.L_x_133:
[----:B------:R-:W-:Y:S05]  /*94b0*/  BSYNC.RECONVERGENT B6 ;  /* 0x0000000000067941 */ /* 0x000fea0003800200 */
.L_x_132:
        /* <DEDUP_REMOVED lines=276> */
[----:B------:R-:W-:Y:S02]  /*a600*/  UIADD3 UR4, UPT, UPT, UR44, 0x8200, URZ ;  /* 0x000082002c047890 */ /* 0x000fe4000fffe0ff */
[----:B------:R-:W-:Y:S01]  /*a610*/  UIADD3 UR9, UPT, UPT, UR49, 0x80, URZ ;  /* 0x0000008031097890 */ /* 0x000fe2000fffe0ff */
[----:B------:R-:W-:Y:S01]  /*a620*/  UMOV UR10, UR50 ;  /* 0x00000032000a7c82 */ /* 0x000fe20008000000 */
[----:B------:R-:W-:Y:S02]  /*a630*/  UMOV UR11, UR36 ;  /* 0x00000024000b7c82 */ /* 0x000fe40008000000 */
        /* <DEDUP_REMOVED lines=8> */
.L_x_135:
[----:B------:R-:W-:Y:S05]  /*a6c0*/  BSYNC.RECONVERGENT B0 ;  /* 0x0000000000007941 */ /* 0x000fea0003800200 */
.L_x_134:
        /* <DEDUP_REMOVED lines=16> */
.L_x_139:
[----:B------:R-:W-:Y:S05]  /*a7d0*/  BSYNC B0 ;  /* 0x0000000000007941 */ /* 0x000fea0003800000 */
.L_x_138:
        /* <DEDUP_REMOVED lines=20> */
.L_x_137:
[----:B------:R-:W-:Y:S05]  /*a920*/  BSYNC B1 ;  /* 0x0000000000017941 */ /* 0x000fea0003800000 */
.L_x_136:
[----:B------:R-:W-:Y:S05]  /*a930*/  VIADD R0, R71, 0xc0 ;  /* 0x000000c047007836 */ /* 0x000fea0000000000 */
        /* <DEDUP_REMOVED lines=20> */
.L_x_141:
[----:B------:R-:W-:Y:S01]  /*aa80*/  ISETP.NE.AND P0, PT, R178, RZ, PT ;  /* 0x000000ffb200720c */ /* 0x000fe20003f05270 */
[----:B------:R-:W-:Y:S05]  /*aa90*/  WARPSYNC.ALL ;  /* 0x0000000000007948 */ /* 0x000fea0003800000 */
[----:B------:R-:W-:Y:S01]  /*aaa0*/  R2UR UR4, R71 ;  /* 0x00000000470472ca */ /* 0x000fe200000e0000 */
[----:B------:R-:W-:Y:S01]  /*aab0*/  BSSY.RECONVERGENT B0, `(.L_x_142) ;  /* 0x000011c000007945 */ /* 0x000fe20003800200 */
[----:B------:R-:W-:Y:S02]  /*aac0*/  F2FP.F16.E5M2.UNPACK_B R11, R141 ;  /* 0x0000008dff0b723e */ /* 0x000fe400020004ff */
[----:B------:R-:W-:Y:S02]  /*aad0*/  F2FP.F16.E5M2.UNPACK_B R10, R142 ;  /* 0x0000008eff0a723e */ /* 0x000fe400020004ff */
[----:B------:R-:W-:Y:S01]  /*aae0*/  F2FP.F16.E5M2.UNPACK_B R9, R143 ;  /* 0x0000008fff09723e */ /* 0x000fe200020004ff */
[--C-:B------:R-:W-:Y:S01]  /*aaf0*/  HADD2.F32 R74, -RZ, R11.reuse.H0_H0 ;  /* 0x2000000bff4a7230 */ /* 0x100fe20000004100 */
[----:B------:R-:W-:Y:S01]  /*ab00*/  F2FP.F16.E5M2.UNPACK_B R8, R144 ;  /* 0x00000090ff08723e */ /* 0x000fe200020004ff */
[----:B------:R-:W-:Y:S01]  /*ab10*/  HADD2.F32 R76, -RZ, R11.H1_H1 ;  /* 0x3000000bff4c7230 */ /* 0x000fe20000004100 */
[----:B------:R-:W-:Y:S01]  /*ab20*/  F2FP.F16.E5M2.UNPACK_B R7, R145 ;  /* 0x00000091ff07723e */ /* 0x000fe200020004ff */
[--C-:B------:R-:W-:Y:S01]  /*ab30*/  HADD2.F32 R77, -RZ, R10.reuse.H0_H0 ;  /* 0x2000000aff4d7230 */ /* 0x100fe20000004100 */
[----:B------:R-:W-:Y:S01]  /*ab40*/  F2FP.F16.E5M2.UNPACK_B R6, R146 ;  /* 0x00000092ff06723e */ /* 0x000fe200020004ff */
[----:B------:R-:W-:Y:S01]  /*ab50*/  HADD2.F32 R80, -RZ, R10.H1_H1 ;  /* 0x3000000aff507230 */ /* 0x000fe20000004100 */
[----:B------:R-:W-:Y:S01]  /*ab60*/  F2FP.F16.E5M2.UNPACK_B R5, R147 ;  /* 0x00000093ff05723e */ /* 0x000fe200020004ff */
[--C-:B------:R-:W-:Y:S01]  /*ab70*/  HADD2.F32 R81, -RZ, R9.reuse.H0_H0 ;  /* 0x20000009ff517230 */ /* 0x100fe20000004100 */
[----:B-1----:R-:W-:Y:S01]  /*ab80*/  F2FP.F16.E5M2.UNPACK_B R4, R148 ;  /* 0x00000094ff04723e */ /* 0x002fe200020004ff */
[----:B------:R-:W-:Y:S01]  /*ab90*/  HADD2.F32 R83, -RZ, R9.H1_H1 ;  /* 0x30000009ff537230 */ /* 0x000fe20000004100 */
[-C--:B------:R-:W-:Y:S01]  /*aba0*/  F2FP.F16.E5M2.UNPACK_B R2, R140.reuse ;  /* 0x0000008cff02723e */ /* 0x080fe200020004ff */
[--C-:B------:R-:W-:Y:S01]  /*abb0*/  HADD2.F32 R86, -RZ, R8.reuse.H0_H0 ;  /* 0x20000008ff567230 */ /* 0x100fe20000004100 */
[----:B------:R-:W-:Y:S01]  /*abc0*/  F2FP.F16.E5M2.UNPACK_B R140, R140.H1 ;  /* 0x0000008cff8c723e */ /* 0x000fe200030004ff */
[----:B------:R-:W-:Y:S01]  /*abd0*/  HADD2.F32 R87, -RZ, R8.H1_H1 ;  /* 0x30000008ff577230 */ /* 0x000fe20000004100 */
[----:B------:R-:W-:Y:S01]  /*abe0*/  F2FP.F16.E5M2.UNPACK_B R141, R141.H1 ;  /* 0x0000008dff8d723e */ /* 0x000fe200030004ff */
[--C-:B------:R-:W-:Y:S01]  /*abf0*/  HADD2.F32 R90, -RZ, R7.reuse.H0_H0 ;  /* 0x20000007ff5a7230 */ /* 0x100fe20000004100 */
[----:B------:R-:W-:Y:S01]  /*ac00*/  F2FP.F16.E5M2.UNPACK_B R142, R142.H1 ;  /* 0x0000008eff8e723e */ /* 0x000fe200030004ff */
[----:B------:R-:W-:Y:S01]  /*ac10*/  HADD2.F32 R91, -RZ, R7.H1_H1 ;  /* 0x30000007ff5b7230 */ /* 0x000fe20000004100 */
[----:B------:R-:W-:Y:S01]  /*ac20*/  F2FP.F16.E5M2.UNPACK_B R143, R143.H1 ;  /* 0x0000008fff8f723e */ /* 0x000fe200030004ff */
[--C-:B------:R-:W-:Y:S01]  /*ac30*/  HADD2.F32 R94, -RZ, R6.reuse.H0_H0 ;  /* 0x20000006ff5e7230 */ /* 0x100fe20000004100 */
[----:B------:R-:W-:Y:S01]  /*ac40*/  IADD3 R165, PT, PT, R165, 0xd0, RZ ;  /* 0x000000d0a5a57810 */ /* 0x000fe20007ffe0ff */
[----:B------:R-:W-:Y:S01]  /*ac50*/  HADD2.F32 R95, -RZ, R6.H1_H1 ;  /* 0x30000006ff5f7230 */ /* 0x000fe20000004100 */
[----:B------:R-:W-:Y:S01]  /*ac60*/  F2FP.F16.E5M2.UNPACK_B R107, R149 ;  /* 0x00000095ff6b723e */ /* 0x000fe200020004ff */
[--C-:B------:R-:W-:Y:S01]  /*ac70*/  HADD2.F32 R98, -RZ, R5.reuse.H0_H0 ;  /* 0x20000005ff627230 */ /* 0x100fe20000004100 */
[----:B------:R-:W-:Y:S01]  /*ac80*/  LOP3.LUT R165, R165, 0xfefffff8, RZ, 0xc0, !PT ;  /* 0xfefffff8a5a57812 */ /* 0x000fe200078ec0ff */
[----:B------:R-:W-:Y:S01]  /*ac90*/  HADD2.F32 R99, -RZ, R5.H1_H1 ;  /* 0x30000005ff637230 */ /* 0x000fe20000004100 */
[----:B------:R-:W-:Y:S01]  /*aca0*/  F2FP.F16.E5M2.UNPACK_B R111, R150 ;  /* 0x00000096ff6f723e */ /* 0x000fe200020004ff */
[--C-:B------:R-:W-:Y:S01]  /*acb0*/  HADD2.F32 R102, -RZ, R4.reuse.H0_H0 ;  /* 0x20000004ff667230 */ /* 0x100fe20000004100 */
[----:B------:R-:W-:Y:S01]  /*acc0*/  F2FP.F16.E5M2.UNPACK_B R115, R151 ;  /* 0x00000097ff73723e */ /* 0x000fe200020004ff */
[----:B------:R-:W-:Y:S01]  /*acd0*/  HADD2.F32 R103, -RZ, R4.H1_H1 ;  /* 0x30000004ff677230 */ /* 0x000fe20000004100 */
[----:B------:R-:W-:Y:S01]  /*ace0*/  F2FP.F16.E5M2.UNPACK_B R119, R152 ;  /* 0x00000098ff77723e */ /* 0x000fe200020004ff */
[----:B------:R-:W1:Y:S01]  /*acf0*/  LDTM.x64 R4, tmem[UR4+0xc0] ;  /* 0x0000c004000479ee */ /* 0x000e620008340000 */
[--C-:B------:R-:W-:Y:S01]  /*ad00*/  HADD2.F32 R0, -RZ, R2.reuse.H0_H0 ;  /* 0x20000002ff007230 */ /* 0x100fe20000004100 */
[----:B------:R-:W-:Y:S01]  /*ad10*/  NOP ;  /* 0x0000000000007918 */ /* 0x000fe20000000000 */
[----:B-1----:R1:W-:Y:S01]  /*ad20*/  SYNCS.ARRIVE.TRANS64.RED.A1T0 RZ, [R165+URZ], RZ ;  /* 0x000000ffa5ff79a7 */ /* 0x0023e200081004ff */
[----:B------:R-:W-:Y:S01]  /*ad30*/  HADD2.F32 R2, -RZ, R2.H1_H1 ;  /* 0x30000002ff027230 */ /* 0x000fe20000004100 */
[----:B------:R-:W-:Y:S01]  /*ad40*/  F2FP.F16.E5M2.UNPACK_B R123, R153 ;  /* 0x00000099ff7b723e */ /* 0x000fe200020004ff */
[----:B------:R-:W-:Y:S01]  /*ad50*/  HADD2.F32 R78, -RZ, R141.H1_H1 ;  /* 0x3000008dff4e7230 */ /* 0x000fe20000004100 */
[----:B------:R-:W-:Y:S01]  /*ad60*/  F2FP.F16.E5M2.UNPACK_B R127, R154 ;  /* 0x0000009aff7f723e */ /* 0x000fe200020004ff */
[--C-:B------:R-:W-:Y:S01]  /*ad70*/  HADD2.F32 R106, -RZ, R107.reuse.H0_H0 ;  /* 0x2000006bff6a7230 */ /* 0x100fe20000004100 */
[----:B------:R-:W-:Y:S01]  /*ad80*/  F2FP.F16.E5M2.UNPACK_B R130, R155 ;  /* 0x0000009bff82723e */ /* 0x000fe200020004ff */
[----:B------:R-:W-:Y:S01]  /*ad90*/  HADD2.F32 R107, -RZ, R107.H1_H1 ;  /* 0x3000006bff6b7230 */ /* 0x000fe20000004100 */
[----:B------:R-:W-:Y:S01]  /*ada0*/  F2FP.F16.E5M2.UNPACK_B R144, R144.H1 ;  /* 0x00000090ff90723e */ /* 0x000fe200030004ff */
        /* <DEDUP_REMOVED lines=12> */
[C---:B------:R-:W-:Y:S01]  /*ae70*/  FMUL R4, R70.reuse, R4 ;  /* 0x0000000446047220 */ /* 0x040fe20000400000 */
[C---:B------:R-:W-:Y:S01]  /*ae80*/  FMUL R5, R70.reuse, R5 ;  /* 0x0000000546057220 */ /* 0x040fe20000400000 */
[--C-:B------:R-:W-:Y:S02]  /*ae90*/  HADD2.F32 R3, -RZ, R140.reuse.H0_H0 ;  /* 0x2000008cff037230 */ /* 0x100fe40000004100 */
        /* <DEDUP_REMOVED lines=9> */
[----:B------:R-:W-:Y:S02]  /*af30*/  HADD2.F32 R122, -RZ, R123.H0_H0 ;  /* 0x2000007bff7a7230 */ /* 0x000fe40000004100 */
[C---:B------:R-:W-:Y:S01]  /*af40*/  FMUL R6, R70.reuse, R6 ;  /* 0x0000000646067220 */ /* 0x040fe20000400000 */
[----:B------:R-:W-:Y:S02]  /*af50*/  HADD2.F32 R72, -RZ, R140.H1_H1 ;  /* 0x3000008cff487230 */ /* 0x000fe40000004100 */
[C---:B------:R-:W-:Y:S01]  /*af60*/  FMUL R7, R70.reuse, R7 ;  /* 0x0000000746077220 */ /* 0x040fe20000400000 */
[----:B------:R-:W-:Y:S02]  /*af70*/  HADD2.F32 R75, -RZ, R141.H0_H0 ;  /* 0x2000008dff4b7230 */ /* 0x000fe40000004100 */
[C---:B------:R-:W-:Y:S01]  /*af80*/  FFMA R6, R73.reuse, R3, R6 ;  /* 0x0000000349067223 */ /* 0x040fe20000000006 */
[----:B------:R-:W-:Y:S02]  /*af90*/  HADD2.F32 R123, -RZ, R123.H1_H1 ;  /* 0x3000007bff7b7230 */ /* 0x000fe40000004100 */
[C---:B------:R-:W-:Y:S01]  /*afa0*/  FFMA R7, R73.reuse, R72, R7 ;  /* 0x0000004849077223 */ /* 0x040fe20000000007 */
[C---:B------:R-:W-:Y:S01]  /*afb0*/  FFMA R8, R73.reuse, R74, R8 ;  /* 0x0000004a49087223 */ /* 0x040fe20000000008 */
[----:B------:R-:W-:Y:S01]  /*afc0*/  FFMA R9, R73, R76, R9 ;  /* 0x0000004c49097223 */ /* 0x000fe20000000009 */
[--C-:B------:R-:W-:Y:S02]  /*afd0*/  HADD2.F32 R126, -RZ, R127.reuse.H0_H0 ;  /* 0x2000007fff7e7230 */ /* 0x100fe40000004100 */
[C---:B------:R-:W-:Y:S01]  /*afe0*/  FMUL R10, R70.reuse, R10 ;  /* 0x0000000a460a7220 */ /* 0x040fe20000400000 */
[----:B------:R-:W-:Y:S01]  /*aff0*/  F2FP.SATFINITE.E5M2.F32.PACK_AB_MERGE_C R76, R7, R6, RZ ;  /* 0x00000006074c723e */ /* 0x000fe200048060ff */
[C---:B------:R-:W-:Y:S01]  /*b000*/  FMUL R7, R70.reuse, R20 ;  /* 0x0000001446077220 */ /* 0x040fe20000400000 */
[----:B------:R-:W-:Y:S02]  /*b010*/  HADD2.F32 R127, -RZ, R127.H1_H1 ;  /* 0x3000007fff7f7230 */ /* 0x000fe40000004100 */
[C---:B------:R-:W-:Y:S01]  /*b020*/  FFMA R10, R73.reuse, R75, R10 ;  /* 0x0000004b490a7223 */ /* 0x040fe2000000000a */
[----:B------:R-:W-:Y:S02]  /*b030*/  HADD2.F32 R72, -RZ, R130.H0_H0 ;  /* 0x20000082ff487230 */ /* 0x000fe40000004100 */
[C---:B------:R-:W-:Y:S01]  /*b040*/  FMUL R11, R70.reuse, R11 ;  /* 0x0000000b460b7220 */ /* 0x040fe20000400000 */
[--C-:B------:R-:W-:Y:S02]  /*b050*/  HADD2.F32 R79, -RZ, R142.reuse.H0_H0 ;  /* 0x2000008eff4f7230 */ /* 0x100fe40000004100 */
[C---:B------:R-:W-:Y:S01]  /*b060*/  FMUL R14, R70.reuse, R14 ;  /* 0x0000000e460e7220 */ /* 0x040fe20000400000 */
[----:B------:R-:W-:Y:S02]  /*b070*/  HADD2.F32 R82, -RZ, R142.H1_H1 ;  /* 0x3000008eff527230 */ /* 0x000fe40000004100 */
[C---:B------:R-:W-:Y:S01]  /*b080*/  FFMA R11, R73.reuse, R78, R11 ;  /* 0x0000004e490b7223 */ /* 0x040fe2000000000b */
[C---:B------:R-:W-:Y:S01]  /*b090*/  FFMA R12, R73.reuse, R77, R12 ;  /* 0x0000004d490c7223 */ /* 0x040fe2000000000c */
[C---:B------:R-:W-:Y:S01]  /*b0a0*/  FFMA R13, R73.reuse, R80, R13 ;  /* 0x00000050490d7223 */ /* 0x040fe2000000000d */
[----:B------:R-:W-:Y:S01]  /*b0b0*/  FFMA R14, R73, R79, R14 ;  /* 0x0000004f490e7223 */ /* 0x000fe2000000000e */
[----:B------:R-:W-:Y:S01]  /*b0c0*/  HADD2.F32 R75, -RZ, R130.H1_H1 ;  /* 0x30000082ff4b7230 */ /* 0x000fe20000004100 */
[----:B------:R-:W-:Y:S01]  /*b0d0*/  F2FP.SATFINITE.E5M2.F32.PACK_AB_MERGE_C R78, R11, R10, RZ ;  /* 0x0000000a0b4e723e */ /* 0x000fe200048060ff */
[C---:B------:R-:W-:Y:S01]  /*b0e0*/  FMUL R10, R70.reuse, R21 ;  /* 0x00000015460a7220 */ /* 0x040fe20000400000 */
[C---:B------:R-:W-:Y:S01]  /*b0f0*/  FMUL R21, R70.reuse, R28 ;  /* 0x0000001c46157220 */ /* 0x040fe20000400000 */
        /* <DEDUP_REMOVED lines=8> */
[C---:B------:R-:W-:Y:S01]  /*b180*/  FMUL R18, R70.reuse, R25 ;  /* 0x0000001946127220 */ /* 0x040fe20000400000 */
[----:B------:R-:W-:Y:S01]  /*b190*/  F2FP.SATFINITE.E5M2.F32.PACK_AB_MERGE_C R14, R15, R14, RZ ;  /* 0x0000000e0f0e723e */ /* 0x000fe200048060ff */
        /* <DEDUP_REMOVED lines=8> */
[C---:B------:R-:W-:Y:S01]  /*b220*/  FFMA R11, R73.reuse, R88, R11 ;  /* 0x00000058490b7223 */ /* 0x040fe2000000000b */
[----:B------:R-:W-:Y:S01]  /*b230*/  FMUL R22, R70, R29 ;  /* 0x0000001d46167220 */ /* 0x000fe20000400000 */
        /* <DEDUP_REMOVED lines=13> */
[----:B------:R-:W-:Y:S01]  /*b310*/  FMUL R20, R70, R27 ;  /* 0x0000001b46147220 */ /* 0x000fe20000400000 */
[--C-:B------:R-:W-:Y:S01]  /*b320*/  HADD2.F32 R96, -RZ, R146.reuse.H0_H0 ;  /* 0x20000092ff607230 */ /* 0x100fe20000004100 */
[----:B------:R-:W-:Y:S01]  /*b330*/  F2FP.SATFINITE.E5M2.F32.PACK_AB_MERGE_C R16, R10, R7, R16 ;  /* 0x000000070a10723e */ /* 0x000fe20004806010 */
[----:B------:R-:W-:Y:S02]  /*b340*/  HADD2.F32 R97, -RZ, R146.H1_H1 ;  /* 0x30000092ff617230 */ /* 0x000fe40000004100 */
        /* <DEDUP_REMOVED lines=28> */
[----:B------:R-:W-:Y:S01]  /*b510*/  F2FP.F16.E5M2.UNPACK_B R151, R151.H1 ;  /* 0x00000097ff97723e */ /* 0x000fe200030004ff */
[----:B------:R-:W-:Y:S01]  /*b520*/  FMUL R38, R70, R45 ;  /* 0x0000002d46267220 */ /* 0x000fe20000400000 */
[----:B------:R-:W-:Y:S01]  /*b530*/  F2FP.SATFINITE.E5M2.F32.PACK_AB_MERGE_C R19, R28, R27, RZ ;  /* 0x0000001b1c13723e */ /* 0x000fe200048060ff */
[----:B------:R-:W-:Y:S01]  /*b540*/  FFMA R31, R73, R104, R31 ;  /* 0x00000068491f7223 */ /* 0x000fe2000000001f */
[C---:B------:R-:W-:Y:S01]  /*b550*/  FMUL R45, R70.reuse, R52 ;  /* 0x00000034462d7220 */ /* 0x040fe20000400000 */
[C---:B------:R-:W-:Y:S01]  /*b560*/  FMUL R52, R70.reuse, R59 ;  /* 0x0000003b46347220 */ /* 0x040fe20000400000 */
[----:B------:R-:W-:Y:S01]  /*b570*/  F2FP.F16.E5M2.UNPACK_B R152, R152.H1 ;  /* 0x00000098ff98723e */ /* 0x000fe200030004ff */
[C---:B------:R-:W-:Y:S01]  /*b580*/  FMUL R59, R70.reuse, R66 ;  /* 0x00000042463b7220 */ /* 0x040fe20000400000 */
[----:B------:R-:W-:Y:S01]  /*b590*/  F2FP.SATFINITE.E5M2.F32.PACK_AB_MERGE_C R66, R13, R12, R14 ;  /* 0x0000000c0d42723e */ /* 0x000fe2000480600e */
        /* <DEDUP_REMOVED lines=11> */
[C---:B------:R-:W-:Y:S01]  /*b650*/  FFMA R35, R73.reuse, R108, R35 ;  /* 0x0000006c49237223 */ /* 0x040fe20000000023 */
[C---:B------:R-:W-:Y:S01]  /*b660*/  FMUL R36, R70.reuse, R43 ;  /* 0x0000002b46247220 */ /* 0x040fe20000400000 */
[--C-:B------:R-:W-:Y:S02]  /*b670*/  HADD2.F32 R112, -RZ, R150.reuse.H0_H0 ;  /* 0x20000096ff707230 */ /* 0x100fe40000004100 */
[C---:B------:R-:W-:Y:S01]  /*b680*/  FMUL R39, R70.reuse, R46 ;  /* 0x0000002e46277220 */ /* 0x040fe20000400000 */
        /* <DEDUP_REMOVED lines=13> */
[C---:B------:R-:W-:Y:S01]  /*b760*/  FMUL R46, R70.reuse, R53 ;  /* 0x00000035462e7220 */ /* 0x040fe20000400000 */
[--C-:B------:R-:W-:Y:S02]  /*b770*/  HADD2.F32 R120, -RZ, R152.reuse.H0_H0 ;  /* 0x20000098ff787230 */ /* 0x100fe40000004100 */
[C---:B------:R-:W-:Y:S01]  /*b780*/  FMUL R50, R70.reuse, R57 ;  /* 0x0000003946327220 */ /* 0x040fe20000400000 */
[C---:B------:R-:W-:Y:S01]  /*b790*/  FMUL R51, R70.reuse, R58 ;  /* 0x0000003a46337220 */ /* 0x040fe20000400000 */
[C---:B------:R-:W-:Y:S01]  /*b7a0*/  FMUL R53, R70.reuse, R60 ;  /* 0x0000003c46357220 */ /* 0x040fe20000400000 */
[C---:B------:R-:W-:Y:S01]  /*b7b0*/  FFMA R43, R73.reuse, R116, R43 ;  /* 0x00000074492b7223 */ /* 0x040fe2000000002b */
[----:B------:R-:W-:Y:S02]  /*b7c0*/  HADD2.F32 R121, -RZ, R152.H1_H1 ;  /* 0x30000098ff797230 */ /* 0x000fe40000004100 */
[C---:B------:R-:W-:Y:S01]  /*b7d0*/  FMUL R47, R70.reuse, R54 ;  /* 0x00000036462f7220 */ /* 0x040fe20000400000 */
[C---:B------:R-:W-:Y:S01]  /*b7e0*/  FMUL R57, R70.reuse, R64 ;  /* 0x0000004046397220 */ /* 0x040fe20000400000 */
[C---:B------:R-:W-:Y:S01]  /*b7f0*/  FMUL R58, R70.reuse, R65 ;  /* 0x00000041463a7220 */ /* 0x040fe20000400000 */
[C---:B------:R-:W-:Y:S01]  /*b800*/  FMUL R60, R70.reuse, R67 ;  /* 0x00000043463c7220 */ /* 0x040fe20000400000 */
[----:B------:R-:W-:Y:S01]  /*b810*/  FFMA R44, R73, R117, R44 ;  /* 0x00000075492c7223 */ /* 0x000fe2000000002c */
[C---:B------:R-:W-:Y:S01]  /*b820*/  FMUL R48, R70.reuse, R55 ;  /* 0x0000003746307220 */ /* 0x040fe20000400000 */
[----:B------:R-:W-:Y:S01]  /*b830*/  F2FP.SATFINITE.E5M2.F32.PACK_AB_MERGE_C R64, R5, R4, R76 ;  /* 0x000000040540723e */ /* 0x000fe2000480604c */
[----:B------:R-:W-:Y:S01]  /*b840*/  FFMA R45, R73, R118, R45 ;  /* 0x00000076492d7223 */ /* 0x000fe2000000002d */
[----:B------:R-:W-:Y:S01]  /*b850*/  F2FP.SATFINITE.E5M2.F32.PACK_AB_MERGE_C R65, R9, R8, R78 ;  /* 0x000000080941723e */ /* 0x000fe2000480604e */
[----:B------:R-:W-:Y:S01]  /*b860*/  FMUL R49, R70, R56 ;  /* 0x0000003846317220 */ /* 0x000fe20000400000 */
[----:B------:R-:W-:Y:S01]  /*b870*/  F2FP.SATFINITE.E5M2.F32.PACK_AB_MERGE_C R67, R2, R0, R3 ;  /* 0x000000000243723e */ /* 0x000fe20004806003 */
[C---:B------:R-:W-:Y:S01]  /*b880*/  FFMA R46, R73.reuse, R119, R46 ;  /* 0x00000077492e7223 */ /* 0x040fe2000000002e */
[----:B------:R-:W-:Y:S01]  /*b890*/  F2FP.F16.E5M2.UNPACK_B R154, R154.H1 ;  /* 0x0000009aff9a723e */ /* 0x000fe200030004ff */
[--C-:B------:R-:W-:Y:S02]  /*b8a0*/  HADD2.F32 R124, -RZ, R153.reuse.H0_H0 ;  /* 0x20000099ff7c7230 */ /* 0x100fe40000004100 */
[C---:B------:R-:W-:Y:S01]  /*b8b0*/  FFMA R47, R73.reuse, R120, R47 ;  /* 0x00000078492f7223 */ /* 0x040fe2000000002f */
[----:B------:R1:W-:Y:S01]  /*b8c0*/  STS.128 [R137+UR44+0xa200], R64 ;  /* 0x00a2004089007988 */ /* 0x0003e20008000c2c */
[----:B------:R-:W-:Y:S02]  /*b8d0*/  HADD2.F32 R125, -RZ, R153.H1_H1 ;  /* 0x30000099ff7d7230 */ /* 0x000fe40000004100 */
[C---:B------:R-:W-:Y:S01]  /*b8e0*/  FFMA R48, R73.reuse, R121, R48 ;  /* 0x0000007949307223 */ /* 0x040fe20000000030 */
[C---:B------:R-:W-:Y:S01]  /*b8f0*/  FFMA R49, R73.reuse, R122, R49 ;  /* 0x0000007a49317223 */ /* 0x040fe20000000031 */
[----:B------:R-:W-:Y:S01]  /*b900*/  F2FP.F16.E5M2.UNPACK_B R155, R155.H1 ;  /* 0x0000009bff9b723e */ /* 0x000fe200030004ff */
[C---:B------:R-:W-:Y:S01]  /*b910*/  FFMA R50, R73.reuse, R123, R50 ;  /* 0x0000007b49327223 */ /* 0x040fe20000000032 */
[----:B------:R-:W-:Y:S01]  /*b920*/  FMUL R54, R70, R61 ;  /* 0x0000003d46367220 */ /* 0x000fe20000400000 */
[--C-:B------:R-:W-:Y:S01]  /*b930*/  HADD2.F32 R128, -RZ, R154.reuse.H0_H0 ;  /* 0x2000009aff807230 */ /* 0x100fe20000004100 */
[----:B------:R1:W-:Y:S01]  /*b940*/  STS.128 [R179+0xa010], R16 ;  /* 0x00a01010b3007388 */ /* 0x0003e20000000c00 */
[----:B------:R-:W-:Y:S01]  /*b950*/  F2FP.SATFINITE.E5M2.F32.PACK_AB_MERGE_C R35, R36, R35, RZ ;  /* 0x000000232423723e */ /* 0x000fe200048060ff */
[C---:B------:R-:W-:Y:S01]  /*b960*/  FFMA R51, R73.reuse, R124, R51 ;  /* 0x0000007c49337223 */ /* 0x040fe20000000033 */
[----:B------:R-:W-:Y:S01]  /*b970*/  F2FP.SATFINITE.E5M2.F32.PACK_AB_MERGE_C R39, R40, R39, RZ ;  /* 0x000000272827723e */ /* 0x000fe200048060ff */
[----:B------:R-:W-:Y:S02]  /*b980*/  HADD2.F32 R129, -RZ, R154.H1_H1 ;  /* 0x3000009aff817230 */ /* 0x000fe40000004100 */
[C---:B------:R-:W-:Y:S01]  /*b990*/  FMUL R55, R70.reuse, R62 ;  /* 0x0000003e46377220 */ /* 0x040fe20000400000 */
[C---:B------:R-:W-:Y:S01]  /*b9a0*/  FFMA R52, R73.reuse, R125, R52 ;  /* 0x0000007d49347223 */ /* 0x040fe20000000034 */
[----:B------:R-:W-:Y:S01]  /*b9b0*/  FMUL R56, R70, R63 ;  /* 0x0000003f46387220 */ /* 0x000fe20000400000 */
[C---:B------:R-:W-:Y:S01]  /*b9c0*/  FFMA R53, R73.reuse, R126, R53 ;  /* 0x0000007e49357223 */ /* 0x040fe20000000035 */
[C---:B------:R-:W-:Y:S01]  /*b9d0*/  FFMA R54, R73.reuse, R127, R54 ;  /* 0x0000007f49367223 */ /* 0x040fe20000000036 */
[--C-:B------:R-:W-:Y:S02]  /*b9e0*/  HADD2.F32 R74, -RZ, R155.reuse.H0_H0 ;  /* 0x2000009bff4a7230 */ /* 0x100fe40000004100 */
[C---:B------:R-:W-:Y:S01]  /*b9f0*/  FFMA R55, R73.reuse, R128, R55 ;  /* 0x0000008049377223 */ /* 0x040fe20000000037 */
[----:B------:R-:W-:Y:S02]  /*ba00*/  HADD2.F32 R131, -RZ, R155.H1_H1 ;  /* 0x3000009bff837230 */ /* 0x000fe40000004100 */
[C---:B------:R-:W-:Y:S01]  /*ba10*/  FFMA R56, R73.reuse, R129, R56 ;  /* 0x0000008149387223 */ /* 0x040fe20000000038 */
[----:B------:R-:W-:Y:S01]  /*ba20*/  F2FP.SATFINITE.E5M2.F32.PACK_AB_MERGE_C R43, R44, R43, RZ ;  /* 0x0000002b2c2b723e */ /* 0x000fe200048060ff */
[C---:B------:R-:W-:Y:S01]  /*ba30*/  FFMA R57, R73.reuse, R72, R57 ;  /* 0x0000004849397223 */ /* 0x040fe20000000039 */
[C---:B------:R-:W-:Y:S01]  /*ba40*/  FFMA R58, R73.reuse, R75, R58 ;  /* 0x0000004b493a7223 */ /* 0x040fe2000000003a */
[C---:B------:R-:W-:Y:S01]  /*ba50*/  FFMA R59, R73.reuse, R74, R59 ;  /* 0x0000004a493b7223 */ /* 0x040fe2000000003b */
[----:B------:R-:W-:Y:S01]  /*ba60*/  F2FP.SATFINITE.E5M2.F32.PACK_AB_MERGE_C R33, R34, R33, R35 ;  /* 0x000000212221723e */ /* 0x000fe20004806023 */
[----:B------:R-:W-:Y:S01]  /*ba70*/  FFMA R60, R73, R131, R60 ;  /* 0x00000083493c7223 */ /* 0x000fe2000000003c */
[----:B------:R-:W-:Y:S02]  /*ba80*/  F2FP.SATFINITE.E5M2.F32.PACK_AB_MERGE_C R32, R30, R29, R32 ;  /* 0x0000001d1e20723e */ /* 0x000fe40004806020 */
        /* <DEDUP_REMOVED lines=11> */
[----:B------:R-:W-:Y:S03]  /*bb40*/  IADD3 R68, PT, PT, R68, 0x1, RZ ;  /* 0x0000000144447810 */ /* 0x000fe60007ffe0ff */
        /* <DEDUP_REMOVED lines=18> */
.L_x_143:
[----:B------:R-:W-:Y:S05]  /*bc70*/  BSYNC.RECONVERGENT B0 ;  /* 0x0000000000007941 */ /* 0x000fea0003800200 */
.L_x_142:
[----:B------:R-:W-:Y:S01]  /*bc80*/  R2UR UR4, R164 ;  /* 0x00000000a40472ca */ /* 0x000fe200000e0000 */
[----:B------:R-:W-:Y:S01]  /*bc90*/  BAR.SYNC.DEFER_BLOCKING 0x1, 0x80 ;  /* 0x0042000000007b1d */ /* 0x000fe20000010000 */
[----:B------:R-:W-:Y:S01]  /*bca0*/  ISETP.NE.AND P0, PT, R166, 0x2, PT ;  /* 0x00000002a600780c */ /* 0x000fe20003f05270 */
[----:B------:R-:W-:Y:S01]  /*bcb0*/  UISETP.NE.AND UP0, UPT, UR46, URZ, UPT ;  /* 0x000000ff2e00728c */ /* 0x000fe2000bf05270 */
[----:B------:R-:W-:Y:S01]  /*bcc0*/  ISETP.NE.AND P1, PT, R68, 0x2, PT ;  /* 0x000000024400780c */ /* 0x000fe20003f25270 */
[----:B------:R-:W-:Y:S01]  /*bcd0*/  UIADD3 UR20, UPT, UPT, UR37, UR61, URZ ;  /* 0x0000003d25147290 */ /* 0x000fe2000fffe0ff */
[----:B------:R-:W-:Y:S02]  /*bce0*/  SEL R0, RZ, 0x1, P0 ;  /* 0x00000001ff007807 */ /* 0x000fe40000000000 */
[----:B------:R-:W-:Y:S02]  /*bcf0*/  SEL R3, RZ, 0x1, P1 ;  /* 0x00000001ff037807 */ /* 0x000fe40000800000 */
[----:B------:R-:W-:Y:S02]  /*bd00*/  LOP3.LUT R171, R171, R0, RZ, 0x3c, !PT ;  /* 0x00000000abab7212 */ /* 0x000fe400078e3cff */
[----:B------:R-:W-:Y:S01]  /*bd10*/  LOP3.LUT R172, R172, R3, RZ, 0x3c, !PT ;  /* 0x00000003acac7212 */ /* 0x000fe200078e3cff */
[----:B------:R-:W-:Y:S01]  /*bd20*/  UIADD3 UR16, UPT, UPT, UR38, UR4, URZ ;  /* 0x0000000426107290 */ /* 0x000fe2000fffe0ff */
[----:B------:R-:W-:Y:S02]  /*bd30*/  SEL R166, R166, RZ, P0 ;  /* 0x000000ffa6a67207 */ /* 0x000fe40000000000 */
[----:B------:R-:W-:Y:S01]  /*bd40*/  SEL R68, R68, RZ, P1 ;  /* 0x000000ff44447207 */ /* 0x000fe20000800000 */
[----:B------:R-:W-:Y:S01]  /*bd50*/  UMOV UR36, UR59 ;  /* 0x0000003b00247c82 */ /* 0x000fe20008000000 */
[----:B------:R-:W-:Y:S07]  /*bd60*/  BRA.U UP0, `(.L_x_144) ;  /* 0xffffff9900907547 */ /* 0x000fee000b83ffff */
[----:B------:R-:W-:Y:S05]  /*bd70*/  EXIT ;  /* 0x000000000000794d */ /* 0x000fea0003800000 */
.L_x_24:
[----:B--2---:R2:W3:Y:S02]  /*bd80*/  SYNCS.PHASECHK.TRANS64.TRYWAIT P0, [R3+URZ+0xf0], R2 ;  /* 0x0000f002030075a7 */ /* 0x0044e400080011ff */
[----:B---3--:R-:W-:Y:S05]  /*bd90*/  @!P0 NANOSLEEP.SYNCS 0x989680 ;  /* 0x009896800000895d */ /* 0x008fea0003900000 */
[----:B------:R-:W3:Y:S02]  /*bda0*/  @!P0 SYNCS.PHASECHK.TRANS64 P0, [R3+URZ+0xf0], R2 ;  /* 0x0000f002030085a7 */ /* 0x000ee400080010ff */
[----:B---3--:R-:W-:Y:S05]  /*bdb0*/  @!P0 BRA `(.L_x_24) ;  /* 0xfffffffc00f08947 */ /* 0x008fea000383ffff */
[----:B------:R-:W-:Y:S05]  /*bdc0*/  BRA `(.L_x_145) ;  /* 0xffffff5c00247947 */ /* 0x000fea000383ffff */
.L_x_27:
[----:B-1----:R-:W-:-:S07]  /*bdd0*/  MOV R0, UR33 ;  /* 0x0000002100007c02 */ /* 0x002fce0008000f00 */
.L_x_146:
[----:B-1----:R1:W2:Y:S02]  /*bde0*/  SYNCS.PHASECHK.TRANS64.TRYWAIT P0, [R0+URZ+0x28], R3 ;  /* 0x00002803000075a7 */ /* 0x0022a400080011ff */
[----:B--2---:R-:W-:Y:S05]  /*bdf0*/  @!P0 NANOSLEEP.SYNCS 0x989680 ;  /* 0x009896800000895d */ /* 0x004fea0003900000 */
[----:B------:R-:W2:Y:S02]  /*be00*/  @!P0 SYNCS.PHASECHK.TRANS64 P0, [R0+URZ+0x28], R3 ;  /* 0x00002803000085a7 */ /* 0x000ea400080010ff */
[----:B--2---:R-:W-:Y:S05]  /*be10*/  @!P0 BRA `(.L_x_146) ;  /* 0xfffffffc00f08947 */ /* 0x004fea000383ffff */
[----:B------:R-:W-:Y:S05]  /*be20*/  BRA `(.L_x_26) ;  /* 0xffffff5c007c7947 */ /* 0x000fea000383ffff */
.L_x_34:
[----:B-1----:R-:W-:-:S07]  /*be30*/  MOV R0, UR17 ;  /* 0x0000001100007c02 */ /* 0x002fce0008000f00 */
.L_x_147:
[----:B-1----:R1:W2:Y:S02]  /*be40*/  SYNCS.PHASECHK.TRANS64.TRYWAIT P0, [R0+URZ+0x28], R3 ;  /* 0x00002803000075a7 */ /* 0x0022a400080011ff */
[----:B--2---:R-:W-:Y:S05]  /*be50*/  @!P0 NANOSLEEP.SYNCS 0x989680 ;  /* 0x009896800000895d */ /* 0x004fea0003900000 */
[----:B------:R-:W2:Y:S02]  /*be60*/  @!P0 SYNCS.PHASECHK.TRANS64 P0, [R0+URZ+0x28], R3 ;  /* 0x00002803000085a7 */ /* 0x000ea400080010ff */
[----:B--2---:R-:W-:Y:S05]  /*be70*/  @!P0 BRA `(.L_x_147) ;  /* 0xfffffffc00f08947 */ /* 0x004fea000383ffff */
[----:B------:R-:W-:Y:S05]  /*be80*/  BRA `(.L_x_33) ;  /* 0xffffff60003c7947 */ /* 0x000fea000383ffff */
.L_x_39:
[----:B-1----:R1:W2:Y:S02]  /*be90*/  SYNCS.PHASECHK.TRANS64.TRYWAIT P0, [R3+URZ+0xa0], R0 ;  /* 0x0000a000030075a7 */ /* 0x0022a400080011ff */
[----:B--2---:R-:W-:Y:S05]  /*bea0*/  @!P0 NANOSLEEP.SYNCS 0x989680 ;  /* 0x009896800000895d */ /* 0x004fea0003900000 */
[----:B------:R-:W2:Y:S02]  /*beb0*/  @!P0 SYNCS.PHASECHK.TRANS64 P0, [R3+URZ+0xa0], R0 ;  /* 0x0000a000030085a7 */ /* 0x000ea400080010ff */
[----:B--2---:R-:W-:Y:S05]  /*bec0*/  @!P0 BRA `(.L_x_39) ;  /* 0xfffffffc00f08947 */ /* 0x004fea000383ffff */
[----:B------:R-:W-:Y:S05]  /*bed0*/  BRA `(.L_x_148) ;  /* 0xffffff6000e47947 */ /* 0x000fea000383ffff */
.L_x_43:
[----:B-1----:R-:W-:-:S07]  /*bee0*/  MOV R0, UR4 ;  /* 0x0000000400007c02 */ /* 0x002fce0008000f00 */
.L_x_149:
[----:B-1----:R1:W2:Y:S02]  /*bef0*/  SYNCS.PHASECHK.TRANS64.TRYWAIT P0, [R0+URZ], R3 ;  /* 0x00000003000075a7 */ /* 0x0022a400080011ff */
[----:B--2---:R-:W-:Y:S05]  /*bf00*/  @!P0 NANOSLEEP.SYNCS 0x989680 ;  /* 0x009896800000895d */ /* 0x004fea0003900000 */
[----:B------:R-:W2:Y:S02]  /*bf10*/  @!P0 SYNCS.PHASECHK.TRANS64 P0, [R0+URZ], R3 ;  /* 0x00000003000085a7 */ /* 0x000ea400080010ff */
[----:B--2---:R-:W-:Y:S05]  /*bf20*/  @!P0 BRA `(.L_x_149) ;  /* 0xfffffffc00f08947 */ /* 0x004fea000383ffff */
[----:B------:R-:W-:Y:S05]  /*bf30*/  BRA `(.L_x_150) ;  /* 0xffffff68008c7947 */ /* 0x000fea000383ffff */
.L_x_44:
[----:B------:R-:W-:-:S07]  /*bf40*/  MOV R0, UR5 ;  /* 0x0000000500007c02 */ /* 0x000fce0008000f00 */
.L_x_151:
[----:B-1----:R1:W2:Y:S02]  /*bf50*/  SYNCS.PHASECHK.TRANS64.TRYWAIT P0, [R0+URZ], R3 ;  /* 0x00000003000075a7 */ /* 0x0022a400080011ff */
[----:B--2---:R-:W-:Y:S05]  /*bf60*/  @!P0 NANOSLEEP.SYNCS 0x989680 ;  /* 0x009896800000895d */ /* 0x004fea0003900000 */
[----:B------:R-:W2:Y:S02]  /*bf70*/  @!P0 SYNCS.PHASECHK.TRANS64 P0, [R0+URZ], R3 ;  /* 0x00000003000085a7 */ /* 0x000ea400080010ff */
[----:B--2---:R-:W-:Y:S05]  /*bf80*/  @!P0 BRA `(.L_x_151) ;  /* 0xfffffffc00f08947 */ /* 0x004fea000383ffff */
[----:B------:R-:W-:Y:S05]  /*bf90*/  BRA `(.L_x_152) ;  /* 0xffffff6800987947 */ /* 0x000fea000383ffff */
.L_x_45:
[----:B------:R-:W-:-:S07]  /*bfa0*/  MOV R0, UR5 ;  /* 0x0000000500007c02 */ /* 0x000fce0008000f00 */
.L_x_153:
[----:B-1----:R1:W2:Y:S02]  /*bfb0*/  SYNCS.PHASECHK.TRANS64.TRYWAIT P0, [R0+URZ], R3 ;  /* 0x00000003000075a7 */ /* 0x0022a400080011ff */
[----:B--2---:R-:W-:Y:S05]  /*bfc0*/  @!P0 NANOSLEEP.SYNCS 0x989680 ;  /* 0x009896800000895d */ /* 0x004fea0003900000 */
[----:B------:R-:W2:Y:S02]  /*bfd0*/  @!P0 SYNCS.PHASECHK.TRANS64 P0, [R0+URZ], R3 ;  /* 0x00000003000085a7 */ /* 0x000ea400080010ff */
[----:B--2---:R-:W-:Y:S05]  /*bfe0*/  @!P0 BRA `(.L_x_153) ;  /* 0xfffffffc00f08947 */ /* 0x004fea000383ffff */
[----:B------:R-:W-:Y:S05]  /*bff0*/  BRA `(.L_x_154) ;  /* 0xffffff6800a47947 */ /* 0x000fea000383ffff */
.L_x_46:
[----:B------:R-:W-:-:S07]  /*c000*/  MOV R0, UR5 ;  /* 0x0000000500007c02 */ /* 0x000fce0008000f00 */
.L_x_155:
[----:B-1----:R1:W2:Y:S02]  /*c010*/  SYNCS.PHASECHK.TRANS64.TRYWAIT P0, [R0+URZ], R3 ;  /* 0x00000003000075a7 */ /* 0x0022a400080011ff */
[----:B--2---:R-:W-:Y:S05]  /*c020*/  @!P0 NANOSLEEP.SYNCS 0x989680 ;  /* 0x009896800000895d */ /* 0x004fea0003900000 */
[----:B------:R-:W2:Y:S02]  /*c030*/  @!P0 SYNCS.PHASECHK.TRANS64 P0, [R0+URZ], R3 ;  /* 0x00000003000085a7 */ /* 0x000ea400080010ff */
[----:B--2---:R-:W-:Y:S05]  /*c040*/  @!P0 BRA `(.L_x_155) ;  /* 0xfffffffc00f08947 */ /* 0x004fea000383ffff */
[----:B------:R-:W-:Y:S05]  /*c050*/  BRA `(.L_x_156) ;  /* 0xffffff6800b07947 */ /* 0x000fea000383ffff */
.L_x_49:
[----:B--2---:R2:W3:Y:S02]  /*c060*/  SYNCS.PHASECHK.TRANS64.TRYWAIT P0, [R2+URZ+0xe0], R5 ;  /* 0x0000e005020075a7 */ /* 0x0044e400080011ff */
[----:B---3--:R-:W-:Y:S05]  /*c070*/  @!P0 NANOSLEEP.SYNCS 0x989680 ;  /* 0x009896800000895d */ /* 0x008fea0003900000 */
[----:B------:R-:W3:Y:S02]  /*c080*/  @!P0 SYNCS.PHASECHK.TRANS64 P0, [R2+URZ+0xe0], R5 ;  /* 0x0000e005020085a7 */ /* 0x000ee400080010ff */
[----:B---3--:R-:W-:Y:S05]  /*c090*/  @!P0 BRA `(.L_x_49) ;  /* 0xfffffffc00f08947 */ /* 0x008fea000383ffff */
[----:B------:R-:W-:Y:S05]  /*c0a0*/  BRA `(.L_x_157) ;  /* 0xffffff6c000c7947 */ /* 0x000fea000383ffff */
.L_x_50:
[----:B------:R-:W-:-:S07]  /*c0b0*/  MOV R2, UR4 ;  /* 0x0000000400027c02 */ /* 0x000fce0008000f00 */
.L_x_158:
[----:B--2---:R2:W3:Y:S02]  /*c0c0*/  SYNCS.PHASECHK.TRANS64.TRYWAIT P0, [R2+URZ+0xb0], R5 ;  /* 0x0000b005020075a7 */ /* 0x0044e400080011ff */
[----:B---3--:R-:W-:Y:S05]  /*c0d0*/  @!P0 NANOSLEEP.SYNCS 0x989680 ;  /* 0x009896800000895d */ /* 0x008fea0003900000 */
[----:B------:R-:W3:Y:S02]  /*c0e0*/  @!P0 SYNCS.PHASECHK.TRANS64 P0, [R2+URZ+0xb0], R5 ;  /* 0x0000b005020085a7 */ /* 0x000ee400080010ff */
[----:B---3--:R-:W-:Y:S05]  /*c0f0*/  @!P0 BRA `(.L_x_158) ;  /* 0xfffffffc00f08947 */ /* 0x008fea000383ffff */
[----:B------:R-:W-:Y:S05]  /*c100*/  BRA `(.L_x_159) ;  /* 0xffffff6c001c7947 */ /* 0x000fea000383ffff */
.L_x_51:
[----:B--2---:R2:W3:Y:S02]  /*c110*/  SYNCS.PHASECHK.TRANS64.TRYWAIT P1, [R2+URZ+0xa0], R5 ;  /* 0x0000a005020075a7 */ /* 0x0044e400080211ff */
[----:B---3--:R-:W-:Y:S05]  /*c120*/  @!P1 NANOSLEEP.SYNCS 0x989680 ;  /* 0x009896800000995d */ /* 0x008fea0003900000 */
[----:B------:R-:W3:Y:S02]  /*c130*/  @!P1 SYNCS.PHASECHK.TRANS64 P1, [R2+URZ+0xa0], R5 ;  /* 0x0000a005020095a7 */ /* 0x000ee400080210ff */
[----:B---3--:R-:W-:Y:S05]  /*c140*/  @!P1 BRA `(.L_x_51) ;  /* 0xfffffffc00f09947 */ /* 0x008fea000383ffff */
[----:B------:R-:W-:Y:S05]  /*c150*/  BRA `(.L_x_160) ;  /* 0xffffff6c004c7947 */ /* 0x000fea000383ffff */
.L_x_54:
[----:B------:R-:W-:-:S07]  /*c160*/  MOV R0, UR4 ;  /* 0x0000000400007c02 */ /* 0x000fce0008000f00 */
.L_x_161:
[----:B--2---:R2:W3:Y:S02]  /*c170*/  SYNCS.PHASECHK.TRANS64.TRYWAIT P0, [R0+URZ+0xb0], R3 ;  /* 0x0000b003000075a7 */ /* 0x0044e400080011ff */
[----:B---3--:R-:W-:Y:S05]  /*c180*/  @!P0 NANOSLEEP.SYNCS 0x989680 ;  /* 0x009896800000895d */ /* 0x008fea0003900000 */
[----:B------:R-:W3:Y:S02]  /*c190*/  @!P0 SYNCS.PHASECHK.TRANS64 P0, [R0+URZ+0xb0], R3 ;  /* 0x0000b003000085a7 */ /* 0x000ee400080010ff */
[----:B---3--:R-:W-:Y:S05]  /*c1a0*/  @!P0 BRA `(.L_x_161) ;  /* 0xfffffffc00f08947 */ /* 0x008fea000383ffff */
[----:B------:R-:W-:Y:S05]  /*c1b0*/  BRA `(.L_x_53) ;  /* 0xffffff6c00a07947 */ /* 0x000fea000383ffff */
.L_x_63:
[----:B--2---:R-:W-:-:S04]  /*c1c0*/  MOV R0, UR5 ;  /* 0x0000000500007c02 */ /* 0x004fc80008000f00 */
[----:B------:R2:W3:Y:S03]  /*c1d0*/  SYNCS.PHASECHK.TRANS64.TRYWAIT P0, [R0+URZ+0x8], R7 ;  /* 0x00000807000075a7 */ /* 0x0004e600080011ff */
[----:B---3--:R-:W-:Y:S05]  /*c1e0*/  @!P0 NANOSLEEP.SYNCS 0x989680 ;  /* 0x009896800000895d */ /* 0x008fea0003900000 */
[----:B------:R-:W3:Y:S02]  /*c1f0*/  @!P0 SYNCS.PHASECHK.TRANS64 P0, [R0+URZ+0x8], R7 ;  /* 0x00000807000085a7 */ /* 0x000ee400080010ff */
[----:B---3--:R-:W-:Y:S05]  /*c200*/  @!P0 BRA `(.L_x_63) ;  /* 0xfffffffc00ec8947 */ /* 0x008fea000383ffff */
[----:B------:R-:W-:Y:S05]  /*c210*/  BRA `(.L_x_62) ;  /* 0xffffff7000547947 */ /* 0x000fea000383ffff */
.L_x_65:
[----:B------:R-:W-:Y:S01]  /*c220*/  BSSY B0, `(.L_x_162) ;  /* 0x0000006000007945 */ /* 0x000fe20003800000 */
[----:B------:R-:W-:-:S07]  /*c230*/  MOV R15, 0xffffffff ;  /* 0xffffffff000f7802 */ /* 0x000fce0000000f00 */
[----:B-12--5:R-:W-:Y:S05]  /*c240*/  WARPSYNC.COLLECTIVE R15, `(.L_x_163) ;  /* 0x000000000f0c7348 */ /* 0x026fea0003c00000 */
[----:B------:R-:W-:Y:S02]  /*c250*/  ELECT P6, UR79, PT ;  /* 0x00000000004f782f */ /* 0x000fe400038c0000 */
[----:B------:R-:W-:Y:S01]  /*c260*/  MOV R14, UR79 ;  /* 0x0000004f000e7c02 */ /* 0x000fe20008000f00 */
[----:B-12--5:R-:W-:Y:S10]  /*c270*/  ENDCOLLECTIVE ;  /* 0x000000000000791b */ /* 0x026ff40003800000 */
.L_x_163:
[----:B------:R-:W-:Y:S05]  /*c280*/  BSYNC B0 ;  /* 0x0000000000007941 */ /* 0x000fea0003800000 */
.L_x_162:
[----:B------:R-:W-:Y:S01]  /*c290*/  PLOP3.LUT P0, PT, P6, PT, PT, 0x80, 0x8 ;  /* 0x000000000008781c */ /* 0x000fe2000370f070 */
[----:B------:R-:W-:-:S12]  /*c2a0*/  BRA `(.L_x_164) ;  /* 0xffffff7000807947 */ /* 0x000fd8000383ffff */
.L_x_67:
[----:B--2---:R-:W-:-:S04]  /*c2b0*/  MOV R0, UR5 ;  /* 0x0000000500007c02 */ /* 0x004fc80008000f00 */
[----:B------:R2:W3:Y:S03]  /*c2c0*/  SYNCS.PHASECHK.TRANS64.TRYWAIT P0, [R0+URZ+0x8], R5 ;  /* 0x00000805000075a7 */ /* 0x0004e600080011ff */
[----:B---3--:R-:W-:Y:S05]  /*c2d0*/  @!P0 NANOSLEEP.SYNCS 0x989680 ;  /* 0x009896800000895d */ /* 0x008fea0003900000 */
[----:B------:R-:W3:Y:S02]  /*c2e0*/  @!P0 SYNCS.PHASECHK.TRANS64 P0, [R0+URZ+0x8], R5 ;  /* 0x00000805000085a7 */ /* 0x000ee400080010ff */
[----:B---3--:R-:W-:Y:S05]  /*c2f0*/  @!P0 BRA `(.L_x_67) ;  /* 0xfffffffc00ec8947 */ /* 0x008fea000383ffff */
[----:B------:R-:W-:Y:S05]  /*c300*/  BRA `(.L_x_66) ;  /* 0xffffff7000847947 */ /* 0x000fea000383ffff */
.L_x_68:
[----:B-1----:R1:W2:Y:S02]  /*c310*/  SYNCS.PHASECHK.TRANS64.TRYWAIT P0, [R0+URZ+0xa0], R5 ;  /* 0x0000a005000075a7 */ /* 0x0022a400080011ff */
[----:B--2---:R-:W-:Y:S05]  /*c320*/  @!P0 NANOSLEEP.SYNCS 0x989680 ;  /* 0x009896800000895d */ /* 0x004fea0003900000 */
[----:B------:R-:W2:Y:S02]  /*c330*/  @!P0 SYNCS.PHASECHK.TRANS64 P0, [R0+URZ+0xa0], R5 ;  /* 0x0000a005000085a7 */ /* 0x000ea400080010ff */
[----:B--2---:R-:W-:Y:S05]  /*c340*/  @!P0 BRA `(.L_x_68) ;  /* 0xfffffffc00f08947 */ /* 0x004fea000383ffff */
[----:B------:R-:W-:Y:S05]  /*c350*/  BRA `(.L_x_165) ;  /* 0xffffff7400707947 */ /* 0x000fea000383ffff */
.L_x_70:
[----:B------:R-:W-:-:S07]  /*c360*/  MOV R0, UR31 ;  /* 0x0000001f00007c02 */ /* 0x000fce0008000f00 */
.L_x_166:
[----:B-1----:R1:W2:Y:S02]  /*c370*/  SYNCS.PHASECHK.TRANS64.TRYWAIT P0, [R0+URZ+0xd0], R5 ;  /* 0x0000d005000075a7 */ /* 0x0022a400080011ff */
[----:B--2---:R-:W-:Y:S05]  /*c380*/  @!P0 NANOSLEEP.SYNCS 0x989680 ;  /* 0x009896800000895d */ /* 0x004fea0003900000 */
[----:B------:R-:W2:Y:S02]  /*c390*/  @!P0 SYNCS.PHASECHK.TRANS64 P0, [R0+URZ+0xd0], R5 ;  /* 0x0000d005000085a7 */ /* 0x000ea400080010ff */
[----:B--2---:R-:W-:Y:S05]  /*c3a0*/  @!P0 BRA `(.L_x_166) ;  /* 0xfffffffc00f08947 */ /* 0x004fea000383ffff */
[----:B------:R-:W-:Y:S05]  /*c3b0*/  BRA `(.L_x_167) ;  /* 0xffffff7400bc7947 */ /* 0x000fea000383ffff */
.L_x_73:
[----:B------:R-:W-:Y:S07]  /*c3c0*/  MOV R0, UR5 ;  /* 0x0000000500007c02 */ /* 0x000fee0008000f00 */
.L_x_168:
[----:B-1----:R1:W2:Y:S02]  /*c3d0*/  SYNCS.PHASECHK.TRANS64.TRYWAIT P0, [R0+URZ], R5 ;  /* 0x00000005000075a7 */ /* 0x0022a400080011ff */
[----:B--2---:R-:W-:Y:S05]  /*c3e0*/  @!P0 NANOSLEEP.SYNCS 0x989680 ;  /* 0x009896800000895d */ /* 0x004fea0003900000 */
[----:B------:R-:W2:Y:S02]  /*c3f0*/  @!P0 SYNCS.PHASECHK.TRANS64 P0, [R0+URZ], R5 ;  /* 0x00000005000085a7 */ /* 0x000ea400080010ff */
[----:B--2---:R-:W-:Y:S05]  /*c400*/  @!P0 BRA `(.L_x_168) ;  /* 0xfffffffc00f08947 */ /* 0x004fea000383ffff */
[----:B------:R-:W-:Y:S05]  /*c410*/  BRA `(.L_x_72) ;  /* 0xffffff7400d07947 */ /* 0x000fea000383ffff */
.L_x_77:
[----:B-1----:R-:W-:-:S07]  /*c420*/  MOV R0, UR4 ;  /* 0x0000000400007c02 */ /* 0x002fce0008000f00 */
.L_x_169:
[----:B-1----:R1:W2:Y:S02]  /*c430*/  SYNCS.PHASECHK.TRANS64.TRYWAIT P0, [R0+URZ], R3 ;  /* 0x00000003000075a7 */ /* 0x0022a400080011ff */
[----:B--2---:R-:W-:Y:S05]  /*c440*/  @!P0 NANOSLEEP.SYNCS 0x989680 ;  /* 0x009896800000895d */ /* 0x004fea0003900000 */
[----:B------:R-:W2:Y:S02]  /*c450*/  @!P0 SYNCS.PHASECHK.TRANS64 P0, [R0+URZ], R3 ;  /* 0x00000003000085a7 */ /* 0x000ea400080010ff */
[----:B--2---:R-:W-:Y:S05]  /*c460*/  @!P0 BRA `(.L_x_169) ;  /* 0xfffffffc00f08947 */ /* 0x004fea000383ffff */
[----:B------:R-:W-:Y:S05]  /*c470*/  BRA `(.L_x_170) ;  /* 0xffffff7800c47947 */ /* 0x000fea000383ffff */
.L_x_80:
[----:B------:R-:W-:-:S07]  /*c480*/  MOV R0, UR26 ;  /* 0x0000001a00007c02 */ /* 0x000fce0008000f00 */
.L_x_171:
[----:B-1----:R1:W2:Y:S02]  /*c490*/  SYNCS.PHASECHK.TRANS64.TRYWAIT P1, [R0+URZ+0x100], R3 ;  /* 0x00010003000075a7 */ /* 0x0022a400080211ff */
[----:B--2---:R-:W-:Y:S05]  /*c4a0*/  @!P1 NANOSLEEP.SYNCS 0x989680 ;  /* 0x009896800000995d */ /* 0x004fea0003900000 */
[----:B------:R-:W2:Y:S02]  /*c4b0*/  @!P1 SYNCS.PHASECHK.TRANS64 P1, [R0+URZ+0x100], R3 ;  /* 0x00010003000095a7 */ /* 0x000ea400080210ff */
[----:B--2---:R-:W-:Y:S05]  /*c4c0*/  @!P1 BRA `(.L_x_171) ;  /* 0xfffffffc00f09947 */ /* 0x004fea000383ffff */
[----:B------:R-:W-:Y:S05]  /*c4d0*/  BRA `(.L_x_172) ;  /* 0xffffff7c00107947 */ /* 0x000fea000383ffff */
.L_x_85:
[----:B---3--:R3:W4:Y:S02]  /*c4e0*/  SYNCS.PHASECHK.TRANS64.TRYWAIT P0, [R12+URZ+0xa0], R9 ;  /* 0x0000a0090c0075a7 */ /* 0x00872400080011ff */
[----:B----4-:R-:W-:Y:S05]  /*c4f0*/  @!P0 NANOSLEEP.SYNCS 0x989680 ;  /* 0x009896800000895d */ /* 0x010fea0003900000 */
[----:B------:R-:W4:Y:S02]  /*c500*/  @!P0 SYNCS.PHASECHK.TRANS64 P0, [R12+URZ+0xa0], R9 ;  /* 0x0000a0090c0085a7 */ /* 0x000f2400080010ff */
[----:B----4-:R-:W-:Y:S05]  /*c510*/  @!P0 BRA `(.L_x_85) ;  /* 0xfffffffc00f08947 */ /* 0x010fea000383ffff */
[----:B------:R-:W-:Y:S05]  /*c520*/  BRA `(.L_x_173) ;  /* 0xffffff8000387947 */ /* 0x000fea000383ffff */
.L_x_88:
[----:B------:R-:W-:Y:S07]  /*c530*/  MOV R0, UR21 ;  /* 0x0000001500007c02 */ /* 0x000fee0008000f00 */
.L_x_174:
[----:B-1----:R1:W3:Y:S02]  /*c540*/  SYNCS.PHASECHK.TRANS64.TRYWAIT P2, [R0+URZ+0x98], R11 ;  /* 0x0000980b000075a7 */ /* 0x0022e400080411ff */
[----:B---3--:R-:W-:Y:S05]  /*c550*/  @!P2 NANOSLEEP.SYNCS 0x989680 ;  /* 0x009896800000a95d */ /* 0x008fea0003900000 */
[----:B------:R-:W3:Y:S02]  /*c560*/  @!P2 SYNCS.PHASECHK.TRANS64 P2, [R0+URZ+0x98], R11 ;  /* 0x0000980b0000a5a7 */ /* 0x000ee400080410ff */
[----:B---3--:R-:W-:Y:S05]  /*c570*/  @!P2 BRA `(.L_x_174) ;  /* 0xfffffffc00f0a947 */ /* 0x008fea000383ffff */
[----:B------:R-:W-:Y:S05]  /*c580*/  BRA `(.L_x_87) ;  /* 0xffffff8400a07947 */ /* 0x000fea000383ffff */
.L_x_91:
[----:B---3--:R-:W-:Y:S07]  /*c590*/  MOV R0, UR21 ;  /* 0x0000001500007c02 */ /* 0x008fee0008000f00 */
.L_x_175:
[----:B-1----:R1:W3:Y:S02]  /*c5a0*/  SYNCS.PHASECHK.TRANS64.TRYWAIT P0, [R0+URZ+0x70], R9 ;  /* 0x00007009000075a7 */ /* 0x0022e400080011ff */
[----:B---3--:R-:W-:Y:S05]  /*c5b0*/  @!P0 NANOSLEEP.SYNCS 0x989680 ;  /* 0x009896800000895d */ /* 0x008fea0003900000 */
[----:B------:R-:W3:Y:S02]  /*c5c0*/  @!P0 SYNCS.PHASECHK.TRANS64 P0, [R0+URZ+0x70], R9 ;  /* 0x00007009000085a7 */ /* 0x000ee400080010ff */
[----:B---3--:R-:W-:Y:S05]  /*c5d0*/  @!P0 BRA `(.L_x_175) ;  /* 0xfffffffc00f08947 */ /* 0x008fea000383ffff */
[----:B------:R-:W-:Y:S05]  /*c5e0*/  BRA `(.L_x_176) ;  /* 0xffffff8400fc7947 */ /* 0x000fea000383ffff */
.L_x_92:
[----:B------:R-:W-:Y:S07]  /*c5f0*/  MOV R0, UR21 ;  /* 0x0000001500007c02 */ /* 0x000fee0008000f00 */
.L_x_177:
[----:B-1----:R1:W3:Y:S02]  /*c600*/  SYNCS.PHASECHK.TRANS64.TRYWAIT P0, [R0+URZ+0x78], R9 ;  /* 0x00007809000075a7 */ /* 0x0022e400080011ff */
[----:B---3--:R-:W-:Y:S05]  /*c610*/  @!P0 NANOSLEEP.SYNCS 0x989680 ;  /* 0x009896800000895d */ /* 0x008fea0003900000 */
[----:B------:R-:W3:Y:S02]  /*c620*/  @!P0 SYNCS.PHASECHK.TRANS64 P0, [R0+URZ+0x78], R9 ;  /* 0x00007809000085a7 */ /* 0x000ee400080010ff */
[----:B---3--:R-:W-:Y:S05]  /*c630*/  @!P0 BRA `(.L_x_177) ;  /* 0xfffffffc00f08947 */ /* 0x008fea000383ffff */
[----:B------:R-:W-:Y:S05]  /*c640*/  BRA `(.L_x_178) ;  /* 0xffffff8800387947 */ /* 0x000fea000383ffff */
.L_x_93:
[----:B------:R-:W-:Y:S07]  /*c650*/  MOV R0, UR21 ;  /* 0x0000001500007c02 */ /* 0x000fee0008000f00 */
.L_x_179:
[----:B-1----:R1:W3:Y:S02]  /*c660*/  SYNCS.PHASECHK.TRANS64.TRYWAIT P0, [R0+URZ+0x80], R9 ;  /* 0x00008009000075a7 */ /* 0x0022e400080011ff */
[----:B---3--:R-:W-:Y:S05]  /*c670*/  @!P0 NANOSLEEP.SYNCS 0x989680 ;  /* 0x009896800000895d */ /* 0x008fea0003900000 */
[----:B------:R-:W3:Y:S02]  /*c680*/  @!P0 SYNCS.PHASECHK.TRANS64 P0, [R0+URZ+0x80], R9 ;  /* 0x00008009000085a7 */ /* 0x000ee400080010ff */
[----:B---3--:R-:W-:Y:S05]  /*c690*/  @!P0 BRA `(.L_x_179) ;  /* 0xfffffffc00f08947 */ /* 0x008fea000383ffff */
[----:B------:R-:W-:Y:S05]  /*c6a0*/  BRA `(.L_x_180) ;  /* 0xffffff8800807947 */ /* 0x000fea000383ffff */
.L_x_94:
[----:B------:R-:W-:Y:S07]  /*c6b0*/  MOV R0, UR21 ;  /* 0x0000001500007c02 */ /* 0x000fee0008000f00 */
.L_x_181:
[----:B-1----:R1:W3:Y:S02]  /*c6c0*/  SYNCS.PHASECHK.TRANS64.TRYWAIT P0, [R0+URZ+0x88], R9 ;  /* 0x00008809000075a7 */ /* 0x0022e400080011ff */
[----:B---3--:R-:W-:Y:S05]  /*c6d0*/  @!P0 NANOSLEEP.SYNCS 0x989680 ;  /* 0x009896800000895d */ /* 0x008fea0003900000 */
[----:B------:R-:W3:Y:S02]  /*c6e0*/  @!P0 SYNCS.PHASECHK.TRANS64 P0, [R0+URZ+0x88], R9 ;  /* 0x00008809000085a7 */ /* 0x000ee400080010ff */
[----:B---3--:R-:W-:Y:S05]  /*c6f0*/  @!P0 BRA `(.L_x_181) ;  /* 0xfffffffc00f08947 */ /* 0x008fea000383ffff */
[----:B------:R-:W-:Y:S05]  /*c700*/  BRA `(.L_x_182) ;  /* 0xffffff8800c47947 */ /* 0x000fea000383ffff */
.L_x_96:
[----:B------:R-:W-:-:S07]  /*c710*/  MOV R0, UR21 ;  /* 0x0000001500007c02 */ /* 0x000fce0008000f00 */
.L_x_183:
[----:B-1----:R1:W4:Y:S02]  /*c720*/  SYNCS.PHASECHK.TRANS64.TRYWAIT P0, [R0+URZ+0x70], R3 ;  /* 0x00007003000075a7 */ /* 0x00232400080011ff */
[----:B----4-:R-:W-:Y:S05]  /*c730*/  @!P0 NANOSLEEP.SYNCS 0x989680 ;  /* 0x009896800000895d */ /* 0x010fea0003900000 */
[----:B------:R-:W4:Y:S02]  /*c740*/  @!P0 SYNCS.PHASECHK.TRANS64 P0, [R0+URZ+0x70], R3 ;  /* 0x00007003000085a7 */ /* 0x000f2400080010ff */
[----:B----4-:R-:W-:Y:S05]  /*c750*/  @!P0 BRA `(.L_x_183) ;  /* 0xfffffffc00f08947 */ /* 0x010fea000383ffff */
[----:B------:R-:W-:Y:S05]  /*c760*/  BRA `(.L_x_184) ;  /* 0xffffff8c00387947 */ /* 0x000fea000383ffff */
.L_x_97:
[----:B-1----:R-:W-:-:S07]  /*c770*/  MOV R0, UR21 ;  /* 0x0000001500007c02 */ /* 0x002fce0008000f00 */
.L_x_185:
[----:B-1----:R1:W4:Y:S02]  /*c780*/  SYNCS.PHASECHK.TRANS64.TRYWAIT P0, [R0+URZ+0x78], R3 ;  /* 0x00007803000075a7 */ /* 0x00232400080011ff */
[----:B----4-:R-:W-:Y:S05]  /*c790*/  @!P0 NANOSLEEP.SYNCS 0x989680 ;  /* 0x009896800000895d */ /* 0x010fea0003900000 */
[----:B------:R-:W4:Y:S02]  /*c7a0*/  @!P0 SYNCS.PHASECHK.TRANS64 P0, [R0+URZ+0x78], R3 ;  /* 0x00007803000085a7 */ /* 0x000f2400080010ff */
[----:B----4-:R-:W-:Y:S05]  /*c7b0*/  @!P0 BRA `(.L_x_185) ;  /* 0xfffffffc00f08947 */ /* 0x010fea000383ffff */
[----:B------:R-:W-:Y:S05]  /*c7c0*/  BRA `(.L_x_186) ;  /* 0xffffff8c00287947 */ /* 0x000fea000383ffff */
.L_x_98:
[----:B-1----:R-:W-:-:S07]  /*c7d0*/  MOV R0, UR21 ;  /* 0x0000001500007c02 */ /* 0x002fce0008000f00 */
.L_x_187:
[----:B-1----:R1:W4:Y:S02]  /*c7e0*/  SYNCS.PHASECHK.TRANS64.TRYWAIT P0, [R0+URZ+0x80], R3 ;  /* 0x00008003000075a7 */ /* 0x00232400080011ff */
[----:B----4-:R-:W-:Y:S05]  /*c7f0*/  @!P0 NANOSLEEP.SYNCS 0x989680 ;  /* 0x009896800000895d */ /* 0x010fea0003900000 */
[----:B------:R-:W4:Y:S02]  /*c800*/  @!P0 SYNCS.PHASECHK.TRANS64 P0, [R0+URZ+0x80], R3 ;  /* 0x00008003000085a7 */ /* 0x000f2400080010ff */
[----:B----4-:R-:W-:Y:S05]  /*c810*/  @!P0 BRA `(.L_x_187) ;  /* 0xfffffffc00f08947 */ /* 0x010fea000383ffff */
[----:B------:R-:W-:Y:S05]  /*c820*/  BRA `(.L_x_188) ;  /* 0xffffff8c00187947 */ /* 0x000fea000383ffff */
.L_x_100:
[----:B--2---:R2:W4:Y:S02]  /*c830*/  SYNCS.PHASECHK.TRANS64.TRYWAIT P0, [R3+URZ+0xa0], R0 ;  /* 0x0000a000030075a7 */ /* 0x00452400080011ff */
[----:B----4-:R-:W-:Y:S05]  /*c840*/  @!P0 NANOSLEEP.SYNCS 0x989680 ;  /* 0x009896800000895d */ /* 0x010fea0003900000 */
[----:B------:R-:W4:Y:S02]  /*c850*/  @!P0 SYNCS.PHASECHK.TRANS64 P0, [R3+URZ+0xa0], R0 ;  /* 0x0000a000030085a7 */ /* 0x000f2400080010ff */
[----:B----4-:R-:W-:Y:S05]  /*c860*/  @!P0 BRA `(.L_x_100) ;  /* 0xfffffffc00f08947 */ /* 0x010fea000383ffff */
[----:B------:R-:W-:Y:S05]  /*c870*/  BRA `(.L_x_189) ;  /* 0xffffff8c00e07947 */ /* 0x000fea000383ffff */
.L_x_111:
[----:B-1----:R1:W2:Y:S02]  /*c880*/  SYNCS.PHASECHK.TRANS64.TRYWAIT P1, [R3+URZ+0x50], R0 ;  /* 0x00005000030075a7 */ /* 0x0022a400080211ff */
[----:B--2---:R-:W-:Y:S05]  /*c890*/  @!P1 NANOSLEEP.SYNCS 0x989680 ;  /* 0x009896800000995d */ /* 0x004fea0003900000 */
[----:B------:R-:W2:Y:S02]  /*c8a0*/  @!P1 SYNCS.PHASECHK.TRANS64 P1, [R3+URZ+0x50], R0 ;  /* 0x00005000030095a7 */ /* 0x000ea400080210ff */
[----:B--2---:R-:W-:Y:S05]  /*c8b0*/  @!P1 BRA `(.L_x_111) ;  /* 0xfffffffc00f09947 */ /* 0x004fea000383ffff */
[----:B------:R-:W-:Y:S05]  /*c8c0*/  BRA `(.L_x_110) ;  /* 0xffffff9c004c7947 */ /* 0x000fea000383ffff */
.L_x_113:
[----:B--2---:R2:W3:Y:S02]  /*c8d0*/  SYNCS.PHASECHK.TRANS64.TRYWAIT P0, [R165+URZ+0xc0], R2 ;  /* 0x0000c002a50075a7 */ /* 0x0044e400080011ff */
[----:B---3--:R-:W-:Y:S05]  /*c8e0*/  @!P0 NANOSLEEP.SYNCS 0x989680 ;  /* 0x009896800000895d */ /* 0x008fea0003900000 */
[----:B------:R-:W3:Y:S02]  /*c8f0*/  @!P0 SYNCS.PHASECHK.TRANS64 P0, [R165+URZ+0xc0], R2 ;  /* 0x0000c002a50085a7 */ /* 0x000ee400080010ff */
[----:B---3--:R-:W-:Y:S05]  /*c900*/  @!P0 BRA `(.L_x_113) ;  /* 0xfffffffc00f08947 */ /* 0x008fea000383ffff */
[----:B------:R-:W-:Y:S05]  /*c910*/  BRA `(.L_x_112) ;  /* 0xffffff9c00a87947 */ /* 0x000fea000383ffff */
.L_x_122:
[----:B--2---:R2:W3:Y:S02]  /*c920*/  SYNCS.PHASECHK.TRANS64.TRYWAIT P0, [R191+URZ+0x50], R0 ;  /* 0x00005000bf0075a7 */ /* 0x0044e400080011ff */
[----:B---3--:R-:W-:Y:S05]  /*c930*/  @!P0 NANOSLEEP.SYNCS 0x989680 ;  /* 0x009896800000895d */ /* 0x008fea0003900000 */
[----:B------:R-:W3:Y:S02]  /*c940*/  @!P0 SYNCS.PHASECHK.TRANS64 P0, [R191+URZ+0x50], R0 ;  /* 0x00005000bf0085a7 */ /* 0x000ee400080010ff */
[----:B---3--:R-:W-:Y:S05]  /*c950*/  @!P0 BRA `(.L_x_122) ;  /* 0xfffffffc00f08947 */ /* 0x008fea000383ffff */
[----:B------:R-:W-:Y:S05]  /*c960*/  BRA `(.L_x_121) ;  /* 0xffffffb000b47947 */ /* 0x000fea000383ffff */
.L_x_131:
[----:B--2---:R2:W3:Y:S02]  /*c970*/  SYNCS.PHASECHK.TRANS64.TRYWAIT P0, [R0+URZ+0x50], R9 ;  /* 0x00005009000075a7 */ /* 0x0044e400080011ff */
[----:B---3--:R-:W-:Y:S05]  /*c980*/  @!P0 NANOSLEEP.SYNCS 0x989680 ;  /* 0x009896800000895d */ /* 0x008fea0003900000 */
[----:B------:R-:W3:Y:S02]  /*c990*/  @!P0 SYNCS.PHASECHK.TRANS64 P0, [R0+URZ+0x50], R9 ;  /* 0x00005009000085a7 */ /* 0x000ee400080010ff */
[----:B---3--:R-:W-:Y:S05]  /*c9a0*/  @!P0 BRA `(.L_x_131) ;  /* 0xfffffffc00f08947 */ /* 0x008fea000383ffff */
[----:B------:R-:W-:Y:S05]  /*c9b0*/  BRA `(.L_x_130) ;  /* 0xffffffc8000c7947 */ /* 0x000fea000383ffff */
.L_x_140:
[----:B--2---:R2:W3:Y:S02]  /*c9c0*/  SYNCS.PHASECHK.TRANS64.TRYWAIT P0, [R0+URZ+0x50], R7 ;  /* 0x00005007000075a7 */ /* 0x0044e400080011ff */
[----:B---3--:R-:W-:Y:S05]  /*c9d0*/  @!P0 NANOSLEEP.SYNCS 0x989680 ;  /* 0x009896800000895d */ /* 0x008fea0003900000 */
[----:B------:R-:W3:Y:S02]  /*c9e0*/  @!P0 SYNCS.PHASECHK.TRANS64 P0, [R0+URZ+0x50], R7 ;  /* 0x00005007000085a7 */ /* 0x000ee400080010ff */
[----:B---3--:R-:W-:Y:S05]  /*c9f0*/  @!P0 BRA `(.L_x_140) ;  /* 0xfffffffc00f08947 */ /* 0x008fea000383ffff */
[----:B------:R-:W-:Y:S05]  /*ca00*/  BRA `(.L_x_139) ;  /* 0xffffffdc00707947 */ /* 0x000fea000383ffff */
        .weak           $__internal_0_$__cuda_sm10x_tcgen05_guardrail_trap_col_being_dealloced_not_returned_by_alloc
        .type           $__internal_0_$__cuda_sm10x_tcgen05_guardrail_trap_col_being_dealloced_not_returned_by_alloc,@function
        .size           $__internal_0_$__cuda_sm10x_tcgen05_guardrail_trap_col_being_dealloced_not_returned_by_alloc,($__internal_1_$__cuda_sm10x_tcgen05_guardrail_trap_phase_invalid_during_alloc - $__internal_0_$__cuda_sm10x_tcgen05_guardrail_trap_col_being_dealloced_not_returned_by_alloc)
$__internal_0_$__cuda_sm10x_tcgen05_guardrail_trap_col_being_dealloced_not_returned_by_alloc:
[----:B------:R-:W-:Y:S05]  /*ca10*/  BPT.TRAP 0x1 ;  /* 0x000000040000795c */ /* 0x000fea0000300000 */
[----:B------:R-:W-:-:S04]  /*ca20*/  HFMA2 R3, -RZ, RZ, 0, 0 ;  /* 0x00000000ff037431 */ /* 0x000fc800000001ff */
[----:B------:R-:W-:Y:S05]  /*ca30*/  RET.REL.NODEC R2 `(_ZN7cutlass13device_kernelINS_4gemm6kernel13GemmUniversalIN4cute5tupleIJiiiiEEENS1_10collective13CollectiveMmaINS1_35MainloopSm100TmaUmmaWarpSpecializedILi5ELi2ELi2ENS5_IJNS4_1CILi2EEENSA_ILi4EEENSA_ILi1EEEEEEEENS5_IJNSA_ILi256EEESG_NSA_ILi128EEEEEENS_12float_e5m2_tENS5_IJlSD_lEEESJ_SK_NS4_8TiledMMAINS4_8MMA_AtomIJNS4_10MMA_TraitsINS4_25SM100_MMA_F8F6F4_2x1SM_SSEJSJ_SJ_fSG_SG_NS4_17integral_constantINS4_4UMMA5MajorELSR_0EEESS_NSP_INSQ_7ScaleInELST_0EEESU_EEEEEENS4_6LayoutINS5_IJSD_SD_SD_EEENS5_IJNSA_ILi0EEESZ_SZ_EEEEENS5_IJNS4_10UnderscoreES12_S12_EEEEENS4_28SM100_TMA_2SM_LOAD_MULTICASTENS4_14ComposedLayoutINS4_7SwizzleILi3ELi4ELi3EEENS4_18smem_ptr_flag_bitsILi8EEENSX_INS5_IJNSA_ILi8EEESH_EEENS5_IJSH_SD_EEEEEEEvNS4_8identityENS4_18SM100_TMA_2SM_LOADES1F_vS1G_EENS_8epilogue10collective18CollectiveEpilogueINS1J_23Sm100TmaWarpSpecializedILi4ELi2ELi64ELb0ELb0EEEJNS5_IJSH_SG_SH_EEENS5_IJNSX_ISH_SD_EENSX_INSA_ILi64EEESD_EEEEESJ_SK_SJ_SK_NS1J_6fusion15FusionCallbacksIS1N_NS1T_17LinearCombinationISJ_fSJ_fLNS_15FloatRoundStyleE2EEES1O_S1S_JEEENS4_5SM1004TMEM4LOAD26SM100_TMEM_LOAD_32dp32b64xENS4_13SM90_TMA_LOADENS16_INS17_ILi2ELi4ELi3EEES1A_NSX_INS5_IJS1B_S1Q_EEENS5_IJS1Q_SD_EEEEEEENS4_39AutoVectorizingCopyWithAssumedAlignmentILi128EEENS4_14SM90_TMA_STOREES28_S2A_S2A_EEEvvEEEEvNT_6ParamsE) ;  /* 0xffffff3402707950 */ /* 0x000fea0003c3ffff */
        .weak           $__internal_1_$__cuda_sm10x_tcgen05_guardrail_trap_phase_invalid_during_alloc
        .type           $__internal_1_$__cuda_sm10x_tcgen05_guardrail_trap_phase_invalid_during_alloc,@function
        .size           $__internal_1_$__cuda_sm10x_tcgen05_guardrail_trap_phase_invalid_during_alloc,($__internal_2_$__cuda_sm10x_tcgen05_guardrail_trap_unallocated_columns_being_dealloced - $__internal_1_$__cuda_sm10x_tcgen05_guardrail_trap_phase_invalid_during_alloc)
$__internal_1_$__cuda_sm10x_tcgen05_guardrail_trap_phase_invalid_during_alloc:
[----:B------:R-:W-:Y:S05]  /*ca40*/  BPT.TRAP 0x1 ;  /* 0x000000040000795c */ /* 0x000fea0000300000 */
[----:B------:R-:W-:-:S04]  /*ca50*/  MOV R5, 0x0 ;  /* 0x0000000000057802 */ /* 0x000fc80000000f00 */
[----:B------:R-:W-:Y:S05]  /*ca60*/  RET.REL.NODEC R4 `(_ZN7cutlass13device_kernelINS_4gemm6kernel13GemmUniversalIN4cute5tupleIJiiiiEEENS1_10collective13CollectiveMmaINS1_35MainloopSm100TmaUmmaWarpSpecializedILi5ELi2ELi2ENS5_IJNS4_1CILi2EEENSA_ILi4EEENSA_ILi1EEEEEEEENS5_IJNSA_ILi256EEESG_NSA_ILi128EEEEEENS_12float_e5m2_tENS5_IJlSD_lEEESJ_SK_NS4_8TiledMMAINS4_8MMA_AtomIJNS4_10MMA_TraitsINS4_25SM100_MMA_F8F6F4_2x1SM_SSEJSJ_SJ_fSG_SG_NS4_17integral_constantINS4_4UMMA5MajorELSR_0EEESS_NSP_INSQ_7ScaleInELST_0EEESU_EEEEEENS4_6LayoutINS5_IJSD_SD_SD_EEENS5_IJNSA_ILi0EEESZ_SZ_EEEEENS5_IJNS4_10UnderscoreES12_S12_EEEEENS4_28SM100_TMA_2SM_LOAD_MULTICASTENS4_14ComposedLayoutINS4_7SwizzleILi3ELi4ELi3EEENS4_18smem_ptr_flag_bitsILi8EEENSX_INS5_IJNSA_ILi8EEESH_EEENS5_IJSH_SD_EEEEEEEvNS4_8identityENS4_18SM100_TMA_2SM_LOADES1F_vS1G_EENS_8epilogue10collective18CollectiveEpilogueINS1J_23Sm100TmaWarpSpecializedILi4ELi2ELi64ELb0ELb0EEEJNS5_IJSH_SG_SH_EEENS5_IJNSX_ISH_SD_EENSX_INSA_ILi64EEESD_EEEEESJ_SK_SJ_SK_NS1J_6fusion15FusionCallbacksIS1N_NS1T_17LinearCombinationISJ_fSJ_fLNS_15FloatRoundStyleE2EEES1O_S1S_JEEENS4_5SM1004TMEM4LOAD26SM100_TMEM_LOAD_32dp32b64xENS4_13SM90_TMA_LOADENS16_INS17_ILi2ELi4ELi3EEES1A_NSX_INS5_IJS1B_S1Q_EEENS5_IJS1Q_SD_EEEEEEENS4_39AutoVectorizingCopyWithAssumedAlignmentILi128EEENS4_14SM90_TMA_STOREES28_S2A_S2A_EEEvvEEEEvNT_6ParamsE) ;  /* 0xffffff3404647950 */ /* 0x000fea0003c3ffff */
        .weak           $__internal_2_$__cuda_sm10x_tcgen05_guardrail_trap_unallocated_columns_being_dealloced
        .type           $__internal_2_$__cuda_sm10x_tcgen05_guardrail_trap_unallocated_columns_being_dealloced,@function
        .size           $__internal_2_$__cuda_sm10x_tcgen05_guardrail_trap_unallocated_columns_being_dealloced,(.L_x_191 - $__internal_2_$__cuda_sm10x_tcgen05_guardrail_trap_unallocated_columns_being_dealloced)
$__internal_2_$__cuda_sm10x_tcgen05_guardrail_trap_unallocated_columns_being_dealloced:
[----:B------:R-:W-:Y:S05]  /*ca70*/  BPT.TRAP 0x1 ;  /* 0x000000040000795c */ /* 0x000fea0000300000 */
[----:B------:R-:W-:-:S04]  /*ca80*/  HFMA2 R3, -RZ, RZ, 0, 0 ;  /* 0x00000000ff037431 */ /* 0x000fc800000001ff */
[----:B------:R-:W-:Y:S05]  /*ca90*/  RET.REL.NODEC R2 `(_ZN7cutlass13device_kernelINS_4gemm6kernel13GemmUniversalIN4cute5tupleIJiiiiEEENS1_10collective13CollectiveMmaINS1_35MainloopSm100TmaUmmaWarpSpecializedILi5ELi2ELi2ENS5_IJNS4_1CILi2EEENSA_ILi4EEENSA_ILi1EEEEEEEENS5_IJNSA_ILi256EEESG_NSA_ILi128EEEEEENS_12float_e5m2_tENS5_IJlSD_lEEESJ_SK_NS4_8TiledMMAINS4_8MMA_AtomIJNS4_10MMA_TraitsINS4_25SM100_MMA_F8F6F4_2x1SM_SSEJSJ_SJ_fSG_SG_NS4_17integral_constantINS4_4UMMA5MajorELSR_0EEESS_NSP_INSQ_7ScaleInELST_0EEESU_EEEEEENS4_6LayoutINS5_IJSD_SD_SD_EEENS5_IJNSA_ILi0EEESZ_SZ_EEEEENS5_IJNS4_10UnderscoreES12_S12_EEEEENS4_28SM100_TMA_2SM_LOAD_MULTICASTENS4_14ComposedLayoutINS4_7SwizzleILi3ELi4ELi3EEENS4_18smem_ptr_flag_bitsILi8EEENSX_INS5_IJNSA_ILi8EEESH_EEENS5_IJSH_SD_EEEEEEEvNS4_8identityENS4_18SM100_TMA_2SM_LOADES1F_vS1G_EENS_8epilogue10collective18CollectiveEpilogueINS1J_23Sm100TmaWarpSpecializedILi4ELi2ELi64ELb0ELb0EEEJNS5_IJSH_SG_SH_EEENS5_IJNSX_ISH_SD_EENSX_INSA_ILi64EEESD_EEEEESJ_SK_SJ_SK_NS1J_6fusion15FusionCallbacksIS1N_NS1T_17LinearCombinationISJ_fSJ_fLNS_15FloatRoundStyleE2EEES1O_S1S_JEEENS4_5SM1004TMEM4LOAD26SM100_TMEM_LOAD_32dp32b64xENS4_13SM90_TMA_LOADENS16_INS17_ILi2ELi4ELi3EEES1A_NSX_INS5_IJS1B_S1Q_EEENS5_IJS1Q_SD_EEEEEEENS4_39AutoVectorizingCopyWithAssumedAlignmentILi128EEENS4_14SM90_TMA_STOREES28_S2A_S2A_EEEvvEEEEvNT_6ParamsE) ;  /* 0xffffff3402587950 */ /* 0x000fea0003c3ffff */
.L_x_190:
[----:B------:R-:W-:-:S00]  /*caa0*/  BRA `(.L_x_190) ;  /* 0xfffffffc00fc7947 */ /* 0x000fc0000383ffff */
[----:B------:R-:W-:-:S00]  /*cab0*/  NOP ;  /* 0x0000000000007918 */ /* 0x000fc00000000000 */
        /* <DEDUP_REMOVED lines=12> */
.L_x_191:


//--------------------- .nv.global.init           --------------------------
	.section	.nv.global.init,"aw",@progbits
.nv.global.init:
	.type		$str$27,@object
	.size		$str$27,($str$28 - $str$27)
$str$27:
        /*0000*/ 	.byte	0x28, 0x61, 0x64, 0x64, 0x72, 0x65, 0x73, 0x73, 0x20, 0x26, 0x20, 0x6d, 0x61, 0x73, 0x6b, 0x29
        /*0010*/ 	.byte	0x20, 0x3d, 0x3d, 0x20, 0x30, 0x00
	.type		$str$28,@object
	.size		$str$28,($str$26 - $str$28)
$str$28:
        /*0016*/ 	.byte	0x2f, 0x74, 0x6d, 0x70, 0x2f, 0x63, 0x75, 0x74, 0x6c, 0x61, 0x73, 0x73, 0x5f, 0x73, 0x77, 0x65
        /*0026*/ 	.byte	0x65, 0x70, 0x5f, 0x73, 0x72, 0x63, 0x2f, 0x69, 0x6e, 0x63, 0x6c, 0x75, 0x64, 0x65, 0x2f, 0x63
        /*0036*/ 	.byte	0x75, 0x74, 0x65, 0x2f, 0x70, 0x6f, 0x69, 0x6e, 0x74, 0x65, 0x72, 0x5f, 0x66, 0x6c, 0x61, 0x67
        /*0046*/ 	.byte	0x67, 0x65, 0x64, 0x2e, 0x68, 0x70, 0x70, 0x00
	.type		$str$26,@object
	.size		$str$26,($str$25 - $str$26)
$str$26:
        /*004e*/ 	.byte	0x2f, 0x74, 0x6d, 0x70, 0x2f, 0x63, 0x75, 0x74, 0x6c, 0x61, 0x73, 0x73, 0x5f, 0x73, 0x77, 0x65
        /*005e*/ 	.byte	0x65, 0x70, 0x5f, 0x73, 0x72, 0x63, 0x2f, 0x69, 0x6e, 0x63, 0x6c, 0x75, 0x64, 0x65, 0x2f, 0x63
        /*006e*/ 	.byte	0x75, 0x74, 0x65, 0x2f, 0x61, 0x74, 0x6f, 0x6d, 0x2f, 0x63, 0x6f, 0x70, 0x79, 0x5f, 0x74, 0x72
        /*007e*/ 	.byte	0x61, 0x69, 0x74, 0x73, 0x5f, 0x73, 0x6d, 0x31, 0x30, 0x30, 0x2e, 0x68, 0x70, 0x70, 0x00
	.type		$str$25,@object
	.size		$str$25,(__unnamed_1 - $str$25)
$str$25:
        /*008d*/ 	.byte	0x28, 0x28, 0x75, 0x69, 0x6e, 0x74, 0x33, 0x32, 0x5f, 0x74, 0x28, 0x74, 0x68, 0x72, 0x65, 0x61
        /*009d*/ 	.byte	0x64, 0x49, 0x64, 0x78, 0x2e, 0x78, 0x29, 0x20, 0x2f, 0x20, 0x33, 0x32, 0x29, 0x20, 0x25, 0x20
        /*00ad*/ 	.byte	0x34, 0x29, 0x20, 0x3d, 0x3d, 0x20, 0x28, 0x28, 0x28, 0x74, 0x6d, 0x65, 0x6d, 0x5f, 0x61, 0x64
        /*00bd*/ 	.byte	0x64, 0x72, 0x20, 0x3e, 0x3e, 0x20, 0x31, 0x36, 0x29, 0x20, 0x2f, 0x20, 0x33, 0x32, 0x29, 0x20
        /*00cd*/ 	.byte	0x25, 0x20, 0x34, 0x29, 0x00
	.type		__unnamed_1,@object
	.size		__unnamed_1,(__unnamed_2 - __unnamed_1)
__unnamed_1:
        /*00d2*/ 	.byte	0x61, 0x75, 0x74, 0x6f, 0x20, 0x63, 0x75, 0x74, 0x65, 0x3a, 0x3a, 0x61, 0x73, 0x5f, 0x70, 0x6f
        /* <DEDUP_REMOVED lines=24> */
        /*0262*/ 	.byte	0x43, 0x3c, 0x38, 0x31, 0x39, 0x32, 0x3e, 0x3e, 0x3e, 0x3e, 0x5d, 0x00
	.type		__unnamed_2,@object
	.size		__unnamed_2,(__unnamed_3 - __unnamed_2)
__unnamed_2:
        /* <DEDUP_REMOVED lines=26> */
	.type		__unnamed_3,@object
	.size		__unnamed_3,(.L_3 - __unnamed_3)
__unnamed_3:
        /* <DEDUP_REMOVED lines=42> */
        /*06aa*/ 	.byte	0x3e, 0x3e, 0x3e, 0x3e, 0x5d, 0x00
.L_3:


//--------------------- .nv.shared._ZN7cutlass13device_kernelINS_4gemm6kernel13GemmUniversalIN4cute5tupleIJiiiiEEENS1_10collective13CollectiveMmaINS1_35MainloopSm100TmaUmmaWarpSpecializedILi5ELi2ELi2ENS5_IJNS4_1CILi2EEENSA_ILi4EEENSA_ILi1EEEEEEEENS5_IJNSA_ILi256EEESG_NSA_ILi128EEEEEENS_12float_e5m2_tENS5_IJlSD_lEEESJ_SK_NS4_8TiledMMAINS4_8MMA_AtomIJNS4_10MMA_TraitsINS4_25SM100_MMA_F8F6F4_2x1SM_SSEJSJ_SJ_fSG_SG_NS4_17integral_constantINS4_4UMMA5MajorELSR_0EEESS_NSP_INSQ_7ScaleInELST_0EEESU_EEEEEENS4_6LayoutINS5_IJSD_SD_SD_EEENS5_IJNSA_ILi0EEESZ_SZ_EEEEENS5_IJNS4_10UnderscoreES12_S12_EEEEENS4_28SM100_TMA_2SM_LOAD_MULTICASTENS4_14ComposedLayoutINS4_7SwizzleILi3ELi4ELi3EEENS4_18smem_ptr_flag_bitsILi8EEENSX_INS5_IJNSA_ILi8EEESH_EEENS5_IJSH_SD_EEEEEEEvNS4_8identityENS4_18SM100_TMA_2SM_LOADES1F_vS1G_EENS_8epilogue10collective18CollectiveEpilogueINS1J_23Sm100TmaWarpSpecializedILi4ELi2ELi64ELb0ELb0EEEJNS5_IJSH_SG_SH_EEENS5_IJNSX_ISH_SD_EENSX_INSA_ILi64EEESD_EEEEESJ_SK_SJ_SK_NS1J_6fusion15FusionCallbacksIS1N_NS1T_17LinearCombinationISJ_fSJ_fLNS_15FloatRoundStyleE2EEES1O_S1S_JEEENS4_5SM1004TMEM4LOAD26SM100_TMEM_LOAD_32dp32b64xENS4_13SM90_TMA_LOADENS16_INS17_ILi2ELi4ELi3EEES1A_NSX_INS5_IJS1B_S1Q_EEENS5_IJS1Q_SD_EEEEEEENS4_39AutoVectorizingCopyWithAssumedAlignmentILi128EEENS4_14SM90_TMA_STOREES28_S2A_S2A_EEEvvEEEEvNT_6ParamsE --------------------------
	.section	.nv.shared._ZN7cutlass13device_kernelINS_4gemm6kernel13GemmUniversalIN4cute5tupleIJiiiiEEENS1_10collective13CollectiveMmaINS1_35MainloopSm100TmaUmmaWarpSpecializedILi5ELi2ELi2ENS5_IJNS4_1CILi2EEENSA_ILi4EEENSA_ILi1EEEEEEEENS5_IJNSA_ILi256EEESG_NSA_ILi128EEEEEENS_12float_e5m2_tENS5_IJlSD_lEEESJ_SK_NS4_8TiledMMAINS4_8MMA_AtomIJNS4_10MMA_TraitsINS4_25SM100_MMA_F8F6F4_2x1SM_SSEJSJ_SJ_fSG_SG_NS4_17integral_constantINS4_4UMMA5MajorELSR_0EEESS_NSP_INSQ_7ScaleInELST_0EEESU_EEEEEENS4_6LayoutINS5_IJSD_SD_SD_EEENS5_IJNSA_ILi0EEESZ_SZ_EEEEENS5_IJNS4_10UnderscoreES12_S12_EEEEENS4_28SM100_TMA_2SM_LOAD_MULTICASTENS4_14ComposedLayoutINS4_7SwizzleILi3ELi4ELi3EEENS4_18smem_ptr_flag_bitsILi8EEENSX_INS5_IJNSA_ILi8EEESH_EEENS5_IJSH_SD_EEEEEEEvNS4_8identityENS4_18SM100_TMA_2SM_LOADES1F_vS1G_EENS_8epilogue10collective18CollectiveEpilogueINS1J_23Sm100TmaWarpSpecializedILi4ELi2ELi64ELb0ELb0EEEJNS5_IJSH_SG_SH_EEENS5_IJNSX_ISH_SD_EENSX_INSA_ILi64EEESD_EEEEESJ_SK_SJ_SK_NS1J_6fusion15FusionCallbacksIS1N_NS1T_17LinearCombinationISJ_fSJ_fLNS_15FloatRoundStyleE2EEES1O_S1S_JEEENS4_5SM1004TMEM4LOAD26SM100_TMEM_LOAD_32dp32b64xENS4_13SM90_TMA_LOADENS16_INS17_ILi2ELi4ELi3EEES1A_NSX_INS5_IJS1B_S1Q_EEENS5_IJS1Q_SD_EEEEEEENS4_39AutoVectorizingCopyWithAssumedAlignmentILi128EEENS4_14SM90_TMA_STOREES28_S2A_S2A_EEEvvEEEEvNT_6ParamsE,"aw",@nobits
	.sectionflags	@""
	.align	16
	.zero		1024


//--------------------- .nv.shared.reserved.0     --------------------------
	.section	.nv.shared.reserved.0,"aw",@nobits
	.weak		__nv_reservedSMEM_offset_0_alias
	.size		__nv_reservedSMEM_offset_0_alias, 0, 64
	.other		__nv_reservedSMEM_offset_0_alias,@"STO_CUDA_RESERVED_SHARED STV_DEFAULT"
__nv_reservedSMEM_offset_0_alias:
	.zero		0
.nv.shared.reserved.0:
	.zero		64
	.weak		__nv_reservedSMEM_tcgen05_partition
	.type		__nv_reservedSMEM_tcgen05_partition,@object
	.size		__nv_reservedSMEM_tcgen05_partition,(.L_0 - __nv_reservedSMEM_tcgen05_partition)
__nv_reservedSMEM_tcgen05_partition:
	.zero		32
.L_0:


//--------------------- .nv.global                --------------------------
	.section	.nv.global,"aw",@nobits
.nv.global:
	.type		_ZN40_INTERNAL_b4ad06a9_4_k_cu_56da881d_232524cute1_E,@object
	.size		_ZN40_INTERNAL_b4ad06a9_4_k_cu_56da881d_232524cute1_E,(_ZN40_INTERNAL_b4ad06a9_4_k_cu_56da881d_232524cuda3std3__45__cpo6cbeginE - _ZN40_INTERNAL_b4ad06a9_4_k_cu_56da881d_232524cute1_E)
_ZN40_INTERNAL_b4ad06a9_4_k_cu_56da881d_232524cute1_E:
	.zero		1
	.type		_ZN40_INTERNAL_b4ad06a9_4_k_cu_56da881d_232524cuda3std3__45__cpo6cbeginE,@object
	.size		_ZN40_INTERNAL_b4ad06a9_4_k_cu_56da881d_232524cuda3std3__45__cpo6cbeginE,(_ZN40_INTERNAL_b4ad06a9_4_k_cu_56da881d_232524cuda3std3__48in_placeE - _ZN40_INTERNAL_b4ad06a9_4_k_cu_56da881d_232524cuda3std3__45__cpo6cbeginE)
_ZN40_INTERNAL_b4ad06a9_4_k_cu_56da881d_232524cuda3std3__45__cpo6cbeginE:
	.zero		1
	.type		_ZN40_INTERNAL_b4ad06a9_4_k_cu_56da881d_232524cuda3std3__48in_placeE,@object
	.size		_ZN40_INTERNAL_b4ad06a9_4_k_cu_56da881d_232524cuda3std3__48in_placeE,(_ZN40_INTERNAL_b4ad06a9_4_k_cu_56da881d_232524cuda3std6ranges3__45__cpo9iter_moveE - _ZN40_INTERNAL_b4ad06a9_4_k_cu_56da881d_232524cuda3std3__48in_placeE)
_ZN40_INTERNAL_b4ad06a9_4_k_cu_56da881d_232524cuda3std3__48in_placeE:
	.zero		1
	.type		_ZN40_INTERNAL_b4ad06a9_4_k_cu_56da881d_232524cuda3std6ranges3__45__cpo9iter_moveE,@object
	.size		_ZN40_INTERNAL_b4ad06a9_4_k_cu_56da881d_232524cuda3std6ranges3__45__cpo9iter_moveE,(_ZN40_INTERNAL_b4ad06a9_4_k_cu_56da881d_232524cuda3std3__45__cpo5beginE - _ZN40_INTERNAL_b4ad06a9_4_k_cu_56da881d_232524cuda3std6ranges3__45__cpo9iter_moveE)
_ZN40_INTERNAL_b4ad06a9_4_k_cu_56da881d_232524cuda3std6ranges3__45__cpo9iter_moveE:
	.zero		1
	.type		_ZN40_INTERNAL_b4ad06a9_4_k_cu_56da881d_232524cuda3std3__45__cpo5beginE,@object
	.size		_ZN40_INTERNAL_b4ad06a9_4_k_cu_56da881d_232524cuda3std3__45__cpo5beginE,(_ZN40_INTERNAL_b4ad06a9_4_k_cu_56da881d_232524cuda3std3__442_GLOBAL__N__b4ad06a9_4_k_cu_56da881d_232526ignoreE - _ZN40_INTERNAL_b4ad06a9_4_k_cu_56da881d_232524cuda3std3__45__cpo5beginE)
_ZN40_INTERNAL_b4ad06a9_4_k_cu_56da881d_232524cuda3std3__45__cpo5beginE:
	.zero		1
	.type		_ZN40_INTERNAL_b4ad06a9_4_k_cu_56da881d_232524cuda3std3__442_GLOBAL__N__b4ad06a9_4_k_cu_56da881d_232526ignoreE,@object
	.size		_ZN40_INTERNAL_b4ad06a9_4_k_cu_56da881d_232524cuda3std3__442_GLOBAL__N__b4ad06a9_4_k_cu_56da881d_232526ignoreE,(_ZN40_INTERNAL_b4ad06a9_4_k_cu_56da881d_232524cute7productE - _ZN40_INTERNAL_b4ad06a9_4_k_cu_56da881d_232524cuda3std3__442_GLOBAL__N__b4ad06a9_4_k_cu_56da881d_232526ignoreE)
_ZN40_INTERNAL_b4ad06a9_4_k_cu_56da881d_232524cuda3std3__442_GLOBAL__N__b4ad06a9_4_k_cu_56da881d_232526ignoreE:
	.zero		1
	.type		_ZN40_INTERNAL_b4ad06a9_4_k_cu_56da881d_232524cute7productE,@object
	.size		_ZN40_INTERNAL_b4ad06a9_4_k_cu_56da881d_232524cute7productE,(_ZN40_INTERNAL_b4ad06a9_4_k_cu_56da881d_232524cuda3std3__45__cpo3endE - _ZN40_INTERNAL_b4ad06a9_4_k_cu_56da881d_232524cute7productE)
_ZN40_INTERNAL_b4ad06a9_4_k_cu_56da881d_232524cute7productE:
	.zero		1
	.type		_ZN40_INTERNAL_b4ad06a9_4_k_cu_56da881d_232524cuda3std3__45__cpo3endE,@object
	.size		_ZN40_INTERNAL_b4ad06a9_4_k_cu_56da881d_232524cuda3std3__45__cpo3endE,(_ZN40_INTERNAL_b4ad06a9_4_k_cu_56da881d_232524cuda3std3__419piecewise_constructE - _ZN40_INTERNAL_b4ad06a9_4_k_cu_56da881d_232524cuda3std3__45__cpo3endE)
_ZN40_INTERNAL_b4ad06a9_4_k_cu_56da881d_232524cuda3std3__45__cpo3endE:
	.zero		1
	.type		_ZN40_INTERNAL_b4ad06a9_4_k_cu_56da881d_232524cuda3std3__419piecewise_constructE,@object
	.size		_ZN40_INTERNAL_b4ad06a9_4_k_cu_56da881d_232524cuda3std3__419piecewise_constructE,(_ZN40_INTERNAL_b4ad06a9_4_k_cu_56da881d_232524cuda3std3__45__cpo4cendE - _ZN40_INTERNAL_b4ad06a9_4_k_cu_56da881d_232524cuda3std3__419piecewise_constructE)
_ZN40_INTERNAL_b4ad06a9_4_k_cu_56da881d_232524cuda3std3__419piecewise_constructE:
	.zero		1
	.type		_ZN40_INTERNAL_b4ad06a9_4_k_cu_56da881d_232524cuda3std3__45__cpo4cendE,@object
	.size		_ZN40_INTERNAL_b4ad06a9_4_k_cu_56da881d_232524cuda3std3__45__cpo4cendE,(_ZN40_INTERNAL_b4ad06a9_4_k_cu_56da881d_232524cuda3std6ranges3__45__cpo4swapE - _ZN40_INTERNAL_b4ad06a9_4_k_cu_56da881d_232524cuda3std3__45__cpo4cendE)
_ZN40_INTERNAL_b4ad06a9_4_k_cu_56da881d_232524cuda3std3__45__cpo4cendE:
	.zero		1
	.type		_ZN40_INTERNAL_b4ad06a9_4_k_cu_56da881d_232524cuda3std6ranges3__45__cpo4swapE,@object
	.size		_ZN40_INTERNAL_b4ad06a9_4_k_cu_56da881d_232524cuda3std6ranges3__45__cpo4swapE,(.L_11 - _ZN40_INTERNAL_b4ad06a9_4_k_cu_56da881d_232524cuda3std6ranges3__45__cpo4swapE)
_ZN40_INTERNAL_b4ad06a9_4_k_cu_56da881d_232524cuda3std6ranges3__45__cpo4swapE:
	.zero		1
.L_11:


//--------------------- .nv.constant0._ZN7cutlass13device_kernelINS_4gemm6kernel13GemmUniversalIN4cute5tupleIJiiiiEEENS1_10collective13CollectiveMmaINS1_35MainloopSm100TmaUmmaWarpSpecializedILi5ELi2ELi2ENS5_IJNS4_1CILi2EEENSA_ILi4EEENSA_ILi1EEEEEEEENS5_IJNSA_ILi256EEESG_NSA_ILi128EEEEEENS_12float_e5m2_tENS5_IJlSD_lEEESJ_SK_NS4_8TiledMMAINS4_8MMA_AtomIJNS4_10MMA_TraitsINS4_25SM100_MMA_F8F6F4_2x1SM_SSEJSJ_SJ_fSG_SG_NS4_17integral_constantINS4_4UMMA5MajorELSR_0EEESS_NSP_INSQ_7ScaleInELST_0EEESU_EEEEEENS4_6LayoutINS5_IJSD_SD_SD_EEENS5_IJNSA_ILi0EEESZ_SZ_EEEEENS5_IJNS4_10UnderscoreES12_S12_EEEEENS4_28SM100_TMA_2SM_LOAD_MULTICASTENS4_14ComposedLayoutINS4_7SwizzleILi3ELi4ELi3EEENS4_18smem_ptr_flag_bitsILi8EEENSX_INS5_IJNSA_ILi8EEESH_EEENS5_IJSH_SD_EEEEEEEvNS4_8identityENS4_18SM100_TMA_2SM_LOADES1F_vS1G_EENS_8epilogue10collective18CollectiveEpilogueINS1J_23Sm100TmaWarpSpecializedILi4ELi2ELi64ELb0ELb0EEEJNS5_IJSH_SG_SH_EEENS5_IJNSX_ISH_SD_EENSX_INSA_ILi64EEESD_EEEEESJ_SK_SJ_SK_NS1J_6fusion15FusionCallbacksIS1N_NS1T_17LinearCombinationISJ_fSJ_fLNS_15FloatRoundStyleE2EEES1O_S1S_JEEENS4_5SM1004TMEM4LOAD26SM100_TMEM_LOAD_32dp32b64xENS4_13SM90_TMA_LOADENS16_INS17_ILi2ELi4ELi3EEES1A_NSX_INS5_IJS1B_S1Q_EEENS5_IJS1Q_SD_EEEEEEENS4_39AutoVectorizingCopyWithAssumedAlignmentILi128EEENS4_14SM90_TMA_STOREES28_S2A_S2A_EEEvvEEEEvNT_6ParamsE --------------------------
	.section	.nv.constant0._ZN7cutlass13device_kernelINS_4gemm6kernel13GemmUniversalIN4cute5tupleIJiiiiEEENS1_10collective13CollectiveMmaINS1_35MainloopSm100TmaUmmaWarpSpecializedILi5ELi2ELi2ENS5_IJNS4_1CILi2EEENSA_ILi4EEENSA_ILi1EEEEEEEENS5_IJNSA_ILi256EEESG_NSA_ILi128EEEEEENS_12float_e5m2_tENS5_IJlSD_lEEESJ_SK_NS4_8TiledMMAINS4_8MMA_AtomIJNS4_10MMA_TraitsINS4_25SM100_MMA_F8F6F4_2x1SM_SSEJSJ_SJ_fSG_SG_NS4_17integral_constantINS4_4UMMA5MajorELSR_0EEESS_NSP_INSQ_7ScaleInELST_0EEESU_EEEEEENS4_6LayoutINS5_IJSD_SD_SD_EEENS5_IJNSA_ILi0EEESZ_SZ_EEEEENS5_IJNS4_10UnderscoreES12_S12_EEEEENS4_28SM100_TMA_2SM_LOAD_MULTICASTENS4_14ComposedLayoutINS4_7SwizzleILi3ELi4ELi3EEENS4_18smem_ptr_flag_bitsILi8EEENSX_INS5_IJNSA_ILi8EEESH_EEENS5_IJSH_SD_EEEEEEEvNS4_8identityENS4_18SM100_TMA_2SM_LOADES1F_vS1G_EENS_8epilogue10collective18CollectiveEpilogueINS1J_23Sm100TmaWarpSpecializedILi4ELi2ELi64ELb0ELb0EEEJNS5_IJSH_SG_SH_EEENS5_IJNSX_ISH_SD_EENSX_INSA_ILi64EEESD_EEEEESJ_SK_SJ_SK_NS1J_6fusion15FusionCallbacksIS1N_NS1T_17LinearCombinationISJ_fSJ_fLNS_15FloatRoundStyleE2EEES1O_S1S_JEEENS4_5SM1004TMEM4LOAD26SM100_TMEM_LOAD_32dp32b64xENS4_13SM90_TMA_LOADENS16_INS17_ILi2ELi4ELi3EEES1A_NSX_INS5_IJS1B_S1Q_EEENS5_IJS1Q_SD_EEEEEEENS4_39AutoVectorizingCopyWithAssumedAlignmentILi128EEENS4_14SM90_TMA_STOREES28_S2A_S2A_EEEvvEEEEvNT_6ParamsE,"a",@progbits
	.sectionflags	@""
	.align	4
.nv.constant0._ZN7cutlass13device_kernelINS_4gemm6kernel13GemmUniversalIN4cute5tupleIJiiiiEEENS1_10collective13CollectiveMmaINS1_35MainloopSm100TmaUmmaWarpSpecializedILi5ELi2ELi2ENS5_IJNS4_1CILi2EEENSA_ILi4EEENSA_ILi1EEEEEEEENS5_IJNSA_ILi256EEESG_NSA_ILi128EEEEEENS_12float_e5m2_tENS5_IJlSD_lEEESJ_SK_NS4_8TiledMMAINS4_8MMA_AtomIJNS4_10MMA_TraitsINS4_25SM100_MMA_F8F6F4_2x1SM_SSEJSJ_SJ_fSG_SG_NS4_17integral_constantINS4_4UMMA5MajorELSR_0EEESS_NSP_INSQ_7ScaleInELST_0EEESU_EEEEEENS4_6LayoutINS5_IJSD_SD_SD_EEENS5_IJNSA_ILi0EEESZ_SZ_EEEEENS5_IJNS4_10UnderscoreES12_S12_EEEEENS4_28SM100_TMA_2SM_LOAD_MULTICASTENS4_14ComposedLayoutINS4_7SwizzleILi3ELi4ELi3EEENS4_18smem_ptr_flag_bitsILi8EEENSX_INS5_IJNSA_ILi8EEESH_EEENS5_IJSH_SD_EEEEEEEvNS4_8identityENS4_18SM100_TMA_2SM_LOADES1F_vS1G_EENS_8epilogue10collective18CollectiveEpilogueINS1J_23Sm100TmaWarpSpecializedILi4ELi2ELi64ELb0ELb0EEEJNS5_IJSH_SG_SH_EEENS5_IJNSX_ISH_SD_EENSX_INSA_ILi64EEESD_EEEEESJ_SK_SJ_SK_NS1J_6fusion15FusionCallbacksIS1N_NS1T_17LinearCombinationISJ_fSJ_fLNS_15FloatRoundStyleE2EEES1O_S1S_JEEENS4_5SM1004TMEM4LOAD26SM100_TMEM_LOAD_32dp32b64xENS4_13SM90_TMA_LOADENS16_INS17_ILi2ELi4ELi3EEES1A_NSX_INS5_IJS1B_S1Q_EEENS5_IJS1Q_SD_EEEEEEENS4_39AutoVectorizingCopyWithAssumedAlignmentILi128EEENS4_14SM90_TMA_STOREES28_S2A_S2A_EEEvvEEEEvNT_6ParamsE:
	.zero		2944


//--------------------- SYMBOLS --------------------------

	.type		.nv.reservedSmem.offset0,@object
	.size		.nv.reservedSmem.offset0,0x4
	.type		.nv.reservedSmem.cap,@object
	.size		.nv.reservedSmem.cap,0x4
	.type		__assertfail,@function
